// auto-generated by cutlass_sweep.gemm — config: {"arch": "sm_100", "cluster_m": 1, "cluster_n": 1, "dtype": "e5m2", "stages": 4, "tile_k": 32, "tile_m": 128, "tile_n": 256}
#include "cutlass/cutlass.h"
#include "cutlass/gemm/collective/collective_builder.hpp"
#include "cutlass/gemm/device/gemm_universal_adapter.h"
#include "cutlass/gemm/kernel/gemm_universal.hpp"
#include "cutlass/epilogue/collective/collective_builder.hpp"

using ElemA = cutlass::float_e5m2_t;
using ElemB = cutlass::float_e5m2_t;
using ElemCD = cutlass::float_e5m2_t;
using Acc  = float;
using TileShape    = cute::Shape<cute::_128, cute::_256, cute::_32>;
using ClusterShape = cute::Shape<cute::_1, cute::_1, cute::_1>;

using CollectiveEpilogue = typename cutlass::epilogue::collective::CollectiveBuilder<
    cutlass::arch::Sm100, cutlass::arch::OpClassTensorOp,
    TileShape, ClusterShape,
    cutlass::epilogue::collective::EpilogueTileAuto,
    Acc, Acc,
    ElemCD, cutlass::layout::RowMajor, 128 / cutlass::sizeof_bits<ElemCD>::value,
    ElemCD, cutlass::layout::RowMajor, 128 / cutlass::sizeof_bits<ElemCD>::value,
    cutlass::epilogue::collective::EpilogueScheduleAuto
  >::CollectiveOp;

using CollectiveMainloop = typename cutlass::gemm::collective::CollectiveBuilder<
    cutlass::arch::Sm100, cutlass::arch::OpClassTensorOp,
    ElemA, cutlass::layout::RowMajor, 128 / cutlass::sizeof_bits<ElemA>::value,
    ElemB, cutlass::layout::ColumnMajor, 128 / cutlass::sizeof_bits<ElemB>::value,
    Acc,
    TileShape, ClusterShape,
    cutlass::gemm::collective::StageCount<4>,
    cutlass::gemm::collective::KernelScheduleAuto
  >::CollectiveOp;

using GemmKernel = cutlass::gemm::kernel::GemmUniversal<
    cute::Shape<int,int,int,int>,
    CollectiveMainloop,
    CollectiveEpilogue
>;
using Gemm = cutlass::gemm::device::GemmUniversalAdapter<GemmKernel>;

// Force the device kernel symbol into the cubin without needing a host main.
auto* _anchor = &cutlass::device_kernel<GemmKernel>;


// ===== COMPILED SASS (sm_100a) =====

	.target	sm_100a

	.elftype	@"ET_EXEC"


//--------------------- .note.nv.tkinfo           --------------------------
	.section	.note.nv.tkinfo,"",@"SHT_NOTE"
	.sectionflags	@"SHF_NOTE_NV_TKINFO"
	.tkinfo
        /*0018*/ 	.word	0x00000002
        /*0030*/ 	.string	""
        /*0030*/ 	.string	"ptxas"
        /*0030*/ 	.string	"Cuda compilation tools, release 13.0, V13.0.88"
        /*0030*/ 	.string	"Build cuda_13.0.r13.0/compiler.36424714_0"
        /*0030*/ 	.string	"-arch sm_100a -m 64 "



//--------------------- .note.nv.cuinfo           --------------------------
	.section	.note.nv.cuinfo,"",@"SHT_NOTE"
	.sectionflags	@"SHF_NOTE_NV_CUINFO"
        /*0018*/ 	.short	0x0002
        /*001a*/ 	.short	0x0064
        /*001c*/ 	.short	0x0082
	.zero		2


//--------------------- .nv.info                  --------------------------
	.section	.nv.info,"",@"SHT_CUDA_INFO"
	.align	4


	//----- nvinfo : EIATTR_REGCOUNT
	.align		4
        /*0000*/ 	.byte	0x04, 0x2f
        /*0002*/ 	.short	(.L_20 - .L_19)
	.align		4
.L_19:
        /*0004*/ 	.word	index@(_ZN7cutlass13device_kernelINS_4gemm6kernel13GemmUniversalIN4cute5tupleIJiiiiEEENS1_10collective13CollectiveMmaINS1_35MainloopSm100TmaUmmaWarpSpecializedILi4ELi2ELi2ENS5_IJNS4_1CILi1EEESB_SB_EEEEENS5_IJNSA_ILi128EEENSA_ILi256EEENSA_ILi32EEEEEENS_12float_e5m2_tENS5_IJlSB_lEEESI_SJ_NS4_8TiledMMAINS4_8MMA_AtomIJNS4_10MMA_TraitsINS4_19SM100_MMA_F8F6F4_SSEJSI_SI_fSE_SF_NS4_17integral_constantINS4_4UMMA5MajorELSQ_0EEESR_NSO_INSP_7ScaleInELSS_0EEEST_EEEEEENS4_6LayoutISC_NS5_IJNSA_ILi0EEESX_SX_EEEEENS5_IJNS4_10UnderscoreES10_S10_EEEEENS4_13SM90_TMA_LOADENS4_14ComposedLayoutINS4_7SwizzleILi1ELi4ELi3EEENS4_18smem_ptr_flag_bitsILi8EEENSW_INS5_IJNSA_ILi8EEESG_EEENS5_IJSG_SB_EEEEEEEvNS4_8identityES13_S1D_vS1E_EENS_8epilogue10collective18CollectiveEpilogueINS1G_23Sm100TmaWarpSpecializedILi4ELi2ELi64ELb0ELb0EEEJSH_NS5_IJNSW_ISE_SB_EENSW_INSA_ILi64EEESB_EEEEESI_SJ_SI_SJ_NS1G_6fusion15FusionCallbacksIS1K_NS1P_17LinearCombinationISI_fSI_fLNS_15FloatRoundStyleE2EEESH_S1O_JEEENS4_5SM1004TMEM4LOAD26SM100_TMEM_LOAD_32dp32b64xES13_NS14_INS15_ILi2ELi4ELi3EEES18_NSW_INS5_IJS19_S1M_EEENS5_IJS1M_SB_EEEEEEENS4_39AutoVectorizingCopyWithAssumedAlignmentILi128EEENS4_14SM90_TMA_STOREES23_S25_S25_EEEvvEEEEvNT_6ParamsE)
        /*0008*/ 	.word	0x000000e0


	//----- nvinfo : EIATTR_FRAME_SIZE
	.align		4
.L_20:
        /*000c*/ 	.byte	0x04, 0x11
        /*000e*/ 	.short	(.L_22 - .L_21)
	.align		4
.L_21:
        /*0010*/ 	.word	index@($__internal_2_$__cuda_sm10x_tcgen05_guardrail_trap_unallocated_columns_being_dealloced)
        /*0014*/ 	.word	0x00000000


	//----- nvinfo : EIATTR_FRAME_SIZE
	.align		4
.L_22:
        /*0018*/ 	.byte	0x04, 0x11
        /*001a*/ 	.short	(.L_24 - .L_23)
	.align		4
.L_23:
        /*001c*/ 	.word	index@($__internal_1_$__cuda_sm10x_tcgen05_guardrail_trap_phase_invalid_during_alloc)
        /*0020*/ 	.word	0x00000000


	//----- nvinfo : EIATTR_FRAME_SIZE
	.align		4
.L_24:
        /*0024*/ 	.byte	0x04, 0x11
        /*0026*/ 	.short	(.L_26 - .L_25)
	.align		4
.L_25:
        /*0028*/ 	.word	index@($__internal_0_$__cuda_sm10x_tcgen05_guardrail_trap_col_being_dealloced_not_returned_by_alloc)
        /*002c*/ 	.word	0x00000000


	//----- nvinfo : EIATTR_FRAME_SIZE
	.align		4
.L_26:
        /*0030*/ 	.byte	0x04, 0x11
        /*0032*/ 	.short	(.L_28 - .L_27)
	.align		4
.L_27:
        /*0034*/ 	.word	index@(_ZN7cutlass13device_kernelINS_4gemm6kernel13GemmUniversalIN4cute5tupleIJiiiiEEENS1_10collective13CollectiveMmaINS1_35MainloopSm100TmaUmmaWarpSpecializedILi4ELi2ELi2ENS5_IJNS4_1CILi1EEESB_SB_EEEEENS5_IJNSA_ILi128EEENSA_ILi256EEENSA_ILi32EEEEEENS_12float_e5m2_tENS5_IJlSB_lEEESI_SJ_NS4_8TiledMMAINS4_8MMA_AtomIJNS4_10MMA_TraitsINS4_19SM100_MMA_F8F6F4_SSEJSI_SI_fSE_SF_NS4_17integral_constantINS4_4UMMA5MajorELSQ_0EEESR_NSO_INSP_7ScaleInELSS_0EEEST_EEEEEENS4_6LayoutISC_NS5_IJNSA_ILi0EEESX_SX_EEEEENS5_IJNS4_10UnderscoreES10_S10_EEEEENS4_13SM90_TMA_LOADENS4_14ComposedLayoutINS4_7SwizzleILi1ELi4ELi3EEENS4_18smem_ptr_flag_bitsILi8EEENSW_INS5_IJNSA_ILi8EEESG_EEENS5_IJSG_SB_EEEEEEEvNS4_8identityES13_S1D_vS1E_EENS_8epilogue10collective18CollectiveEpilogueINS1G_23Sm100TmaWarpSpecializedILi4ELi2ELi64ELb0ELb0EEEJSH_NS5_IJNSW_ISE_SB_EENSW_INSA_ILi64EEESB_EEEEESI_SJ_SI_SJ_NS1G_6fusion15FusionCallbacksIS1K_NS1P_17LinearCombinationISI_fSI_fLNS_15FloatRoundStyleE2EEESH_S1O_JEEENS4_5SM1004TMEM4LOAD26SM100_TMEM_LOAD_32dp32b64xES13_NS14_INS15_ILi2ELi4ELi3EEES18_NSW_INS5_IJS19_S1M_EEENS5_IJS1M_SB_EEEEEEENS4_39AutoVectorizingCopyWithAssumedAlignmentILi128EEENS4_14SM90_TMA_STOREES23_S25_S25_EEEvvEEEEvNT_6ParamsE)
        /*0038*/ 	.word	0x00000000


	//----- nvinfo : EIATTR_MIN_STACK_SIZE
	.align		4
.L_28:
        /*003c*/ 	.byte	0x04, 0x12
        /*003e*/ 	.short	(.L_30 - .L_29)
	.align		4
.L_29:
        /*0040*/ 	.word	index@(_ZN7cutlass13device_kernelINS_4gemm6kernel13GemmUniversalIN4cute5tupleIJiiiiEEENS1_10collective13CollectiveMmaINS1_35MainloopSm100TmaUmmaWarpSpecializedILi4ELi2ELi2ENS5_IJNS4_1CILi1EEESB_SB_EEEEENS5_IJNSA_ILi128EEENSA_ILi256EEENSA_ILi32EEEEEENS_12float_e5m2_tENS5_IJlSB_lEEESI_SJ_NS4_8TiledMMAINS4_8MMA_AtomIJNS4_10MMA_TraitsINS4_19SM100_MMA_F8F6F4_SSEJSI_SI_fSE_SF_NS4_17integral_constantINS4_4UMMA5MajorELSQ_0EEESR_NSO_INSP_7ScaleInELSS_0EEEST_EEEEEENS4_6LayoutISC_NS5_IJNSA_ILi0EEESX_SX_EEEEENS5_IJNS4_10UnderscoreES10_S10_EEEEENS4_13SM90_TMA_LOADENS4_14ComposedLayoutINS4_7SwizzleILi1ELi4ELi3EEENS4_18smem_ptr_flag_bitsILi8EEENSW_INS5_IJNSA_ILi8EEESG_EEENS5_IJSG_SB_EEEEEEEvNS4_8identityES13_S1D_vS1E_EENS_8epilogue10collective18CollectiveEpilogueINS1G_23Sm100TmaWarpSpecializedILi4ELi2ELi64ELb0ELb0EEEJSH_NS5_IJNSW_ISE_SB_EENSW_INSA_ILi64EEESB_EEEEESI_SJ_SI_SJ_NS1G_6fusion15FusionCallbacksIS1K_NS1P_17LinearCombinationISI_fSI_fLNS_15FloatRoundStyleE2EEESH_S1O_JEEENS4_5SM1004TMEM4LOAD26SM100_TMEM_LOAD_32dp32b64xES13_NS14_INS15_ILi2ELi4ELi3EEES18_NSW_INS5_IJS19_S1M_EEENS5_IJS1M_SB_EEEEEEENS4_39AutoVectorizingCopyWithAssumedAlignmentILi128EEENS4_14SM90_TMA_STOREES23_S25_S25_EEEvvEEEEvNT_6ParamsE)
        /*0044*/ 	.word	0x00000000
.L_30:


//--------------------- .nv.compat                --------------------------
	.section	.nv.compat,"",@"SHT_CUDA_COMPAT_INFO"
	.align	4
        /*0000*/ 	.byte	0x02, 0x09, 0x01, 0x00, 0x02, 0x02, 0x02, 0x00, 0x02, 0x05, 0x05, 0x00, 0x03, 0x07, 0x01, 0x01
        /*0010*/ 	.byte	0x02, 0x03, 0x01, 0x00, 0x02, 0x06, 0x01, 0x00, 0x04, 0x0b, 0x08, 0x00, 0x09, 0x00, 0x00, 0x00
        /*0020*/ 	.byte	0x00, 0x00, 0x00, 0x00


//--------------------- .nv.info._ZN7cutlass13device_kernelINS_4gemm6kernel13GemmUniversalIN4cute5tupleIJiiiiEEENS1_10collective13CollectiveMmaINS1_35MainloopSm100TmaUmmaWarpSpecializedILi4ELi2ELi2ENS5_IJNS4_1CILi1EEESB_SB_EEEEENS5_IJNSA_ILi128EEENSA_ILi256EEENSA_ILi32EEEEEENS_12float_e5m2_tENS5_IJlSB_lEEESI_SJ_NS4_8TiledMMAINS4_8MMA_AtomIJNS4_10MMA_TraitsINS4_19SM100_MMA_F8F6F4_SSEJSI_SI_fSE_SF_NS4_17integral_constantINS4_4UMMA5MajorELSQ_0EEESR_NSO_INSP_7ScaleInELSS_0EEEST_EEEEEENS4_6LayoutISC_NS5_IJNSA_ILi0EEESX_SX_EEEEENS5_IJNS4_10UnderscoreES10_S10_EEEEENS4_13SM90_TMA_LOADENS4_14ComposedLayoutINS4_7SwizzleILi1ELi4ELi3EEENS4_18smem_ptr_flag_bitsILi8EEENSW_INS5_IJNSA_ILi8EEESG_EEENS5_IJSG_SB_EEEEEEEvNS4_8identityES13_S1D_vS1E_EENS_8epilogue10collective18CollectiveEpilogueINS1G_23Sm100TmaWarpSpecializedILi4ELi2ELi64ELb0ELb0EEEJSH_NS5_IJNSW_ISE_SB_EENSW_INSA_ILi64EEESB_EEEEESI_SJ_SI_SJ_NS1G_6fusion15FusionCallbacksIS1K_NS1P_17LinearCombinationISI_fSI_fLNS_15FloatRoundStyleE2EEESH_S1O_JEEENS4_5SM1004TMEM4LOAD26SM100_TMEM_LOAD_32dp32b64xES13_NS14_INS15_ILi2ELi4ELi3EEES18_NSW_INS5_IJS19_S1M_EEENS5_IJS1M_SB_EEEEEEENS4_39AutoVectorizingCopyWithAssumedAlignmentILi128EEENS4_14SM90_TMA_STOREES23_S25_S25_EEEvvEEEEvNT_6ParamsE --------------------------
	.section	.nv.info._ZN7cutlass13device_kernelINS_4gemm6kernel13GemmUniversalIN4cute5tupleIJiiiiEEENS1_10collective13CollectiveMmaINS1_35MainloopSm100TmaUmmaWarpSpecializedILi4ELi2ELi2ENS5_IJNS4_1CILi1EEESB_SB_EEEEENS5_IJNSA_ILi128EEENSA_ILi256EEENSA_ILi32EEEEEENS_12float_e5m2_tENS5_IJlSB_lEEESI_SJ_NS4_8TiledMMAINS4_8MMA_AtomIJNS4_10MMA_TraitsINS4_19SM100_MMA_F8F6F4_SSEJSI_SI_fSE_SF_NS4_17integral_constantINS4_4UMMA5MajorELSQ_0EEESR_NSO_INSP_7ScaleInELSS_0EEEST_EEEEEENS4_6LayoutISC_NS5_IJNSA_ILi0EEESX_SX_EEEEENS5_IJNS4_10UnderscoreES10_S10_EEEEENS4_13SM90_TMA_LOADENS4_14ComposedLayoutINS4_7SwizzleILi1ELi4ELi3EEENS4_18smem_ptr_flag_bitsILi8EEENSW_INS5_IJNSA_ILi8EEESG_EEENS5_IJSG_SB_EEEEEEEvNS4_8identityES13_S1D_vS1E_EENS_8epilogue10collective18CollectiveEpilogueINS1G_23Sm100TmaWarpSpecializedILi4ELi2ELi64ELb0ELb0EEEJSH_NS5_IJNSW_ISE_SB_EENSW_INSA_ILi64EEESB_EEEEESI_SJ_SI_SJ_NS1G_6fusion15FusionCallbacksIS1K_NS1P_17LinearCombinationISI_fSI_fLNS_15FloatRoundStyleE2EEESH_S1O_JEEENS4_5SM1004TMEM4LOAD26SM100_TMEM_LOAD_32dp32b64xES13_NS14_INS15_ILi2ELi4ELi3EEES18_NSW_INS5_IJS19_S1M_EEENS5_IJS1M_SB_EEEEEEENS4_39AutoVectorizingCopyWithAssumedAlignmentILi128EEENS4_14SM90_TMA_STOREES23_S25_S25_EEEvvEEEEvNT_6ParamsE,"",@"SHT_CUDA_INFO"
	.sectionflags	@""
	.align	4


	//----- nvinfo : EIATTR_CUDA_API_VERSION
	.align		4
        /*0000*/ 	.byte	0x04, 0x37
        /*0002*/ 	.short	(.L_32 - .L_31)
.L_31:
        /*0004*/ 	.word	0x00000082


	//----- nvinfo : EIATTR_KPARAM_INFO
	.align		4
.L_32:
        /*0008*/ 	.byte	0x04, 0x17
        /*000a*/ 	.short	(.L_34 - .L_33)
.L_33:
        /*000c*/ 	.word	0x00000000
        /*0010*/ 	.short	0x0000
        /*0012*/ 	.short	0x0000
        /*0014*/ 	.byte	0x00, 0xf0, 0x01, 0x20


	//----- nvinfo : EIATTR_AT_ENTRY_FRAGMENTS
	.align		4
.L_34:
        /*0018*/ 	.byte	0x04, 0x4f
        /*001a*/ 	.short	(.L_36 - .L_35)


	//   ....[0]....
.L_35:
        /*001c*/ 	.word	0x00000006


	//----- nvinfo : EIATTR_RESERVED_SMEM_USED
	.align		4
.L_36:
        /*0020*/ 	.byte	0x01, 0x41
	.zero		2


	//----- nvinfo : EIATTR_SPARSE_MMA_MASK
	.align		4
        /*0024*/ 	.byte	0x03, 0x50
        /*0026*/ 	.short	0x0000


	//----- nvinfo : EIATTR_TCGEN05_1CTA_USED
	.align		4
        /*0028*/ 	.byte	0x01, 0x51
	.zero		2


	//----- nvinfo : EIATTR_MAXREG_COUNT
	.align		4
        /*002c*/ 	.byte	0x03, 0x1b
        /*002e*/ 	.short	0x00ff


	//----- nvinfo : EIATTR_NUM_BARRIERS
	.align		4
        /*0030*/ 	.byte	0x02, 0x4c
        /*0032*/ 	.byte	0x07
	.zero		1


	//----- nvinfo : EIATTR_EXTERNS
	.align		4
        /*0034*/ 	.byte	0x04, 0x0f
        /*0036*/ 	.short	(.L_38 - .L_37)


	//   ....[0]....
	.align		4
.L_37:
        /*0038*/ 	.word	index@(__assertfail)


	//----- nvinfo : EIATTR_MERCURY_ISA_VERSION
	.align		4
.L_38:
        /*003c*/ 	.byte	0x03, 0x5f
        /*003e*/ 	.short	0x0101


	//----- nvinfo : EIATTR_INT_WARP_WIDE_INSTR_OFFSETS
	.align		4
        /*0040*/ 	.byte	0x04, 0x31
        /*0042*/ 	.short	(.L_40 - .L_39)


	//   ....[0]....
.L_39:
        /*0044*/ 	.word	0x00001da0


	//   ....[1]....
        /*0048*/ 	.word	0x00003580


	//   ....[2]....
        /*004c*/ 	.word	0x000035a0


	//   ....[3]....
        /*0050*/ 	.word	0x000035d0


	//   ....[4]....
        /*0054*/ 	.word	0x00003f10


	//   ....[5]....
        /*0058*/ 	.word	0x00003f80


	//   ....[6]....
        /*005c*/ 	.word	0x00004060


	//   ....[7]....
        /*0060*/ 	.word	0x000040e0


	//   ....[8]....
        /*0064*/ 	.word	0x000041f0


	//   ....[9]....
        /*0068*/ 	.word	0x00004280


	//   ....[10]....
        /*006c*/ 	.word	0x00004460


	//   ....[11]....
        /*0070*/ 	.word	0x000045c0


	//----- nvinfo : EIATTR_COOP_GROUP_MASK_REGIDS
	.align		4
.L_40:
        /*0074*/ 	.byte	0x04, 0x29
        /*0076*/ 	.short	(.L_42 - .L_41)


	//   ....[0]....
.L_41:
        /*0078*/ 	.word	0xffffffff


	//   ....[1]....
        /*007c*/ 	.word	0xffffffff


	//   ....[2]....
        /*0080*/ 	.word	0xffffffff


	//   ....[3]....
        /*0084*/ 	.word	0xffffffff


	//   ....[4]....
        /*0088*/ 	.word	0xffffffff


	//   ....[5]....
        /*008c*/ 	.word	0xffffffff


	//   ....[6]....
        /*0090*/ 	.word	0xffffffff


	//   ....[7]....
        /*0094*/ 	.word	0xffffffff


	//   ....[8]....
        /*0098*/ 	.word	0xffffffff


	//   ....[9]....
        /*009c*/ 	.word	0xffffffff


	//   ....[10]....
        /*00a0*/ 	.word	0xffffffff


	//   ....[11]....
        /*00a4*/ 	.word	0xffffffff


	//   ....[12]....
        /*00a8*/ 	.word	0xffffffff


	//----- nvinfo : EIATTR_COOP_GROUP_INSTR_OFFSETS
	.align		4
.L_42:
        /*00ac*/ 	.byte	0x04, 0x28
        /*00ae*/ 	.short	(.L_44 - .L_43)


	//   ....[0]....
.L_43:
        /*00b0*/ 	.word	0x00000090


	//   ....[1]....
        /*00b4*/ 	.word	0x000004d0


	//   ....[2]....
        /*00b8*/ 	.word	0x00000640


	//   ....[3]....
        /*00bc*/ 	.word	0x000007e0


	//   ....[4]....
        /*00c0*/ 	.word	0x000008e0


	//   ....[5]....
        /*00c4*/ 	.word	0x00000a50


	//   ....[6]....
        /*00c8*/ 	.word	0x00000bb0


	//   ....[7]....
        /*00cc*/ 	.word	0x00001c80


	//   ....[8]....
        /*00d0*/ 	.word	0x00002a60


	//   ....[9]....
        /*00d4*/ 	.word	0x00002c70


	//   ....[10]....
        /*00d8*/ 	.word	0x00002ca0


	//   ....[11]....
        /*00dc*/ 	.word	0x00003460


	//   ....[12]....
        /*00e0*/ 	.word	0x00003690


	//----- nvinfo : EIATTR_VRC_CTA_INIT_COUNT
	.align		4
.L_44:
        /*00e4*/ 	.byte	0x02, 0x4a
        /*00e6*/ 	.byte	0x80
	.zero		1


	//----- nvinfo : EIATTR_SYSCALL_OFFSETS
	.align		4
        /*00e8*/ 	.byte	0x04, 0x46
        /*00ea*/ 	.short	(.L_46 - .L_45)


	//   ....[0]....
.L_45:
        /*00ec*/ 	.word	0x00005030


	//   ....[1]....
        /*00f0*/ 	.word	0x00005170


	//   ....[2]....
        /*00f4*/ 	.word	0x000059d0


	//   ....[3]....
        /*00f8*/ 	.word	0x00006ff0


	//   ....[4]....
        /*00fc*/ 	.word	0x000085a0


	//   ....[5]....
        /*0100*/ 	.word	0x00009b70


	//----- nvinfo : EIATTR_MBARRIER_INSTR_OFFSETS
	.align		4
.L_46:
        /*0104*/ 	.byte	0x04, 0x39
        /*0106*/ 	.short	(.L_48 - .L_47)


	//   ....[0]....
.L_47:
        /*0108*/ 	.word	0x000005b0
        /*010c*/ 	.word	0x000000ff
        /*0110*/ 	.word	0x00000000
        /*0114*/ 	.short	0x0100
        /*0116*/ 	.byte	0x05
	.zero		1


	//   ....[1]....
        /*0118*/ 	.word	0x000005c0
        /*011c*/ 	.word	0x000000ff
        /*0120*/ 	.word	0x00000020
        /*0124*/ 	.short	0x0100
        /*0126*/ 	.byte	0x05
	.zero		1


	//   ....[2]....
        /*0128*/ 	.word	0x000005d0
        /*012c*/ 	.word	0x000000ff
        /*0130*/ 	.word	0x00000008
        /*0134*/ 	.short	0x0100
        /*0136*/ 	.byte	0x05
	.zero		1


	//   ....[3]....
        /*0138*/ 	.word	0x000005e0
        /*013c*/ 	.word	0x000000ff
        /*0140*/ 	.word	0x00000028
        /*0144*/ 	.short	0x0100
        /*0146*/ 	.byte	0x05
	.zero		1


	//   ....[4]....
        /*0148*/ 	.word	0x000005f0
        /*014c*/ 	.word	0x000000ff
        /*0150*/ 	.word	0x00000010
        /*0154*/ 	.short	0x0100
        /*0156*/ 	.byte	0x05
	.zero		1


	//   ....[5]....
        /*0158*/ 	.word	0x00000600
        /*015c*/ 	.word	0x000000ff
        /*0160*/ 	.word	0x00000030
        /*0164*/ 	.short	0x0100
        /*0166*/ 	.byte	0x05
	.zero		1


	//   ....[6]....
        /*0168*/ 	.word	0x00000610
        /*016c*/ 	.word	0x000000ff
        /*0170*/ 	.word	0x00000018
        /*0174*/ 	.short	0x0100
        /*0176*/ 	.byte	0x05
	.zero		1


	//   ....[7]....
        /*0178*/ 	.word	0x00000620
        /*017c*/ 	.word	0x000000ff
        /*0180*/ 	.word	0x00000038
        /*0184*/ 	.short	0x0100
        /*0186*/ 	.byte	0x05
	.zero		1


	//   ....[8]....
        /*0188*/ 	.word	0x00000750
        /*018c*/ 	.word	0x000000ff
        /*0190*/ 	.word	0x00000040
        /*0194*/ 	.short	0x0100
        /*0196*/ 	.byte	0x07
	.zero		1


	//   ....[9]....
        /*0198*/ 	.word	0x00000760
        /*019c*/ 	.word	0x000000ff
        /*01a0*/ 	.word	0x00000060
        /*01a4*/ 	.short	0x0100
        /*01a6*/ 	.byte	0x07
	.zero		1


	//   ....[10]....
        /*01a8*/ 	.word	0x00000770
        /*01ac*/ 	.word	0x000000ff
        /*01b0*/ 	.word	0x00000048
        /*01b4*/ 	.short	0x0100
        /*01b6*/ 	.byte	0x07
	.zero		1


	//   ....[11]....
        /*01b8*/ 	.word	0x00000780
        /*01bc*/ 	.word	0x000000ff
        /*01c0*/ 	.word	0x00000068
        /*01c4*/ 	.short	0x0100
        /*01c6*/ 	.byte	0x07
	.zero		1


	//   ....[12]....
        /*01c8*/ 	.word	0x00000790
        /*01cc*/ 	.word	0x000000ff
        /*01d0*/ 	.word	0x00000050
        /*01d4*/ 	.short	0x0100
        /*01d6*/ 	.byte	0x07
	.zero		1


	//   ....[13]....
        /*01d8*/ 	.word	0x000007a0
        /*01dc*/ 	.word	0x000000ff
        /*01e0*/ 	.word	0x00000070
        /*01e4*/ 	.short	0x0100
        /*01e6*/ 	.byte	0x07
	.zero		1


	//   ....[14]....
        /*01e8*/ 	.word	0x000007b0
        /*01ec*/ 	.word	0x000000ff
        /*01f0*/ 	.word	0x00000058
        /*01f4*/ 	.short	0x0100
        /*01f6*/ 	.byte	0x07
	.zero		1


	//   ....[15]....
        /*01f8*/ 	.word	0x000007c0
        /*01fc*/ 	.word	0x000000ff
        /*0200*/ 	.word	0x00000078
        /*0204*/ 	.short	0x0100
        /*0206*/ 	.byte	0x07
	.zero		1


	//   ....[16]....
        /*0208*/ 	.word	0x000008b0
        /*020c*/ 	.word	0x000000ff
        /*0210*/ 	.word	0x00000080
        /*0214*/ 	.short	0x0100
        /*0216*/ 	.byte	0x05
	.zero		1


	//   ....[17]....
        /*0218*/ 	.word	0x000008c0
        /*021c*/ 	.word	0x000000ff
        /*0220*/ 	.word	0x00000088
        /*0224*/ 	.short	0x0100
        /*0226*/ 	.byte	0x05
	.zero		1


	//   ....[18]....
        /*0228*/ 	.word	0x00000a00
        /*022c*/ 	.word	0x000000ff
        /*0230*/ 	.word	0x00000090
        /*0234*/ 	.short	0x0100
        /*0236*/ 	.byte	0x05
	.zero		1


	//   ....[19]....
        /*0238*/ 	.word	0x00000a10
        /*023c*/ 	.word	0x000000ff
        /*0240*/ 	.word	0x000000a0
        /*0244*/ 	.short	0x0100
        /*0246*/ 	.byte	0x05
	.zero		1


	//   ....[20]....
        /*0248*/ 	.word	0x00000a20
        /*024c*/ 	.word	0x000000ff
        /*0250*/ 	.word	0x00000098
        /*0254*/ 	.short	0x0100
        /*0256*/ 	.byte	0x05
	.zero		1


	//   ....[21]....
        /*0258*/ 	.word	0x00000a30
        /*025c*/ 	.word	0x000000ff
        /*0260*/ 	.word	0x000000a8
        /*0264*/ 	.short	0x0100
        /*0266*/ 	.byte	0x05
	.zero		1


	//   ....[22]....
        /*0268*/ 	.word	0x00000b60
        /*026c*/ 	.word	0x000000ff
        /*0270*/ 	.word	0x000000b0
        /*0274*/ 	.short	0x0100
        /*0276*/ 	.byte	0x07
	.zero		1


	//   ....[23]....
        /*0278*/ 	.word	0x00000b70
        /*027c*/ 	.word	0x000000ff
        /*0280*/ 	.word	0x000000c0
        /*0284*/ 	.short	0x0100
        /*0286*/ 	.byte	0x07
	.zero		1


	//   ....[24]....
        /*0288*/ 	.word	0x00000b80
        /*028c*/ 	.word	0x000000ff
        /*0290*/ 	.word	0x000000b8
        /*0294*/ 	.short	0x0100
        /*0296*/ 	.byte	0x07
	.zero		1


	//   ....[25]....
        /*0298*/ 	.word	0x00000b90
        /*029c*/ 	.word	0x000000ff
        /*02a0*/ 	.word	0x000000c8
        /*02a4*/ 	.short	0x0100
        /*02a6*/ 	.byte	0x07
	.zero		1


	//   ....[26]....
        /*02a8*/ 	.word	0x00000c80
        /*02ac*/ 	.word	0x000000ff
        /*02b0*/ 	.word	0x000000d0
        /*02b4*/ 	.short	0x0100
        /*02b6*/ 	.byte	0x05
	.zero		1


	//   ....[27]....
        /*02b8*/ 	.word	0x00000c90
        /*02bc*/ 	.word	0x000000ff
        /*02c0*/ 	.word	0x000000e0
        /*02c4*/ 	.short	0x0100
        /*02c6*/ 	.byte	0x05
	.zero		1


	//   ....[28]....
        /*02c8*/ 	.word	0x00000ca0
        /*02cc*/ 	.word	0x000000ff
        /*02d0*/ 	.word	0x000000d8
        /*02d4*/ 	.short	0x0100
        /*02d6*/ 	.byte	0x05
	.zero		1


	//   ....[29]....
        /*02d8*/ 	.word	0x00000cb0
        /*02dc*/ 	.word	0x000000ff
        /*02e0*/ 	.word	0x000000e8
        /*02e4*/ 	.short	0x0100
        /*02e6*/ 	.byte	0x05
	.zero		1


	//   ....[30]....
        /*02e8*/ 	.word	0x00001580
        /*02ec*/ 	.word	0x00000003
        /*02f0*/ 	.word	0x000000e0
        /*02f4*/ 	.short	0x010a
        /*02f6*/ 	.byte	0xff
	.zero		1


	//   ....[31]....
        /*02f8*/ 	.word	0x000015b0
        /*02fc*/ 	.word	0x00000003
        /*0300*/ 	.word	0x000000d0
        /*0304*/ 	.short	0x0101
        /*0306*/ 	.byte	0xff
	.zero		1


	//   ....[32]....
        /*0308*/ 	.word	0x00001680
        /*030c*/ 	.word	0x000000ff
        /*0310*/ 	.word	0x00000020
        /*0314*/ 	.short	0x010a
        /*0316*/ 	.byte	0x08
	.zero		1


	//   ....[33]....
        /*0318*/ 	.word	0x00001720
        /*031c*/ 	.word	0x000000ff
        /*0320*/ 	.word	0x00000020
        /*0324*/ 	.short	0x010a
        /*0326*/ 	.byte	0x21
	.zero		1


	//   ....[34]....
        /*0328*/ 	.word	0x00001870
        /*032c*/ 	.word	0x000000ff
        /*0330*/ 	.word	0x00000020
        /*0334*/ 	.short	0x010a
        /*0336*/ 	.byte	0x08
	.zero		1


	//   ....[35]....
        /*0338*/ 	.word	0x00001980
        /*033c*/ 	.word	0x000000ff
        /*0340*/ 	.word	0x00000088
        /*0344*/ 	.short	0x0101
        /*0346*/ 	.byte	0x04
	.zero		1


	//   ....[36]....
        /*0348*/ 	.word	0x000019a0
        /*034c*/ 	.word	0x000000ff
        /*0350*/ 	.word	0x00000020
        /*0354*/ 	.short	0x010a
        /*0356*/ 	.byte	0x08
	.zero		1


	//   ....[37]....
        /*0358*/ 	.word	0x00001a20
        /*035c*/ 	.word	0x000000ff
        /*0360*/ 	.word	0x00000020
        /*0364*/ 	.short	0x010a
        /*0366*/ 	.byte	0x11
	.zero		1


	//   ....[38]....
        /*0368*/ 	.word	0x00001b70
        /*036c*/ 	.word	0x000000ff
        /*0370*/ 	.word	0x00000020
        /*0374*/ 	.short	0x010a
        /*0376*/ 	.byte	0x08
	.zero		1


	//   ....[39]....
        /*0378*/ 	.word	0x00001cb0
        /*037c*/ 	.word	0x00000002
        /*0380*/ 	.word	0x00000090
        /*0384*/ 	.short	0x010a
        /*0386*/ 	.byte	0xff
	.zero		1


	//   ....[40]....
        /*0388*/ 	.word	0x00001d70
        /*038c*/ 	.word	0x00000002
        /*0390*/ 	.word	0x00000000
        /*0394*/ 	.short	0x0101
        /*0396*/ 	.byte	0xff
	.zero		1


	//   ....[41]....
        /*0398*/ 	.word	0x000022d0
        /*039c*/ 	.word	0x000000ff
        /*03a0*/ 	.word	0x00000000
        /*03a4*/ 	.short	0x010a
        /*03a6*/ 	.byte	0x05
	.zero		1


	//   ....[42]....
        /*03a8*/ 	.word	0x00002360
        /*03ac*/ 	.word	0x000000ff
        /*03b0*/ 	.word	0x00000000
        /*03b4*/ 	.short	0x010a
        /*03b6*/ 	.byte	0x05
	.zero		1


	//   ....[43]....
        /*03b8*/ 	.word	0x000023f0
        /*03bc*/ 	.word	0x000000ff
        /*03c0*/ 	.word	0x00000000
        /*03c4*/ 	.short	0x010a
        /*03c6*/ 	.byte	0x05
	.zero		1


	//   ....[44]....
        /*03c8*/ 	.word	0x00002490
        /*03cc*/ 	.word	0x00000000
        /*03d0*/ 	.word	0x00000000
        /*03d4*/ 	.short	0x010a
        /*03d6*/ 	.byte	0xff
	.zero		1


	//   ....[45]....
        /*03d8*/ 	.word	0x000025b0
        /*03dc*/ 	.word	0x00000000
        /*03e0*/ 	.word	0x000000d0
        /*03e4*/ 	.short	0x010a
        /*03e6*/ 	.byte	0xff
	.zero		1


	//   ....[46]....
        /*03e8*/ 	.word	0x00002610
        /*03ec*/ 	.word	0x00000004
        /*03f0*/ 	.word	0x00000000
        /*03f4*/ 	.short	0x0101
        /*03f6*/ 	.byte	0xff
	.zero		1


	//   ....[47]....
        /*03f8*/ 	.word	0x00002630
        /*03fc*/ 	.word	0x000000ff
        /*0400*/ 	.word	0x000000a0
        /*0404*/ 	.short	0x010a
        /*0406*/ 	.byte	0x05
	.zero		1


	//   ....[48]....
        /*0408*/ 	.word	0x00002750
        /*040c*/ 	.word	0x00000000
        /*0410*/ 	.word	0x00000090
        /*0414*/ 	.short	0x010a
        /*0416*/ 	.byte	0xff
	.zero		1


	//   ....[49]....
        /*0418*/ 	.word	0x00002860
        /*041c*/ 	.word	0x00000000
        /*0420*/ 	.word	0x00000000
        /*0424*/ 	.short	0x0101
        /*0426*/ 	.byte	0xff
	.zero		1


	//   ....[50]....
        /*0428*/ 	.word	0x000028f0
        /*042c*/ 	.word	0x000000ff
        /*0430*/ 	.word	0x000000a0
        /*0434*/ 	.short	0x0106
        /*0436*/ 	.byte	0x05
	.zero		1


	//   ....[51]....
        /*0438*/ 	.word	0x00002910
        /*043c*/ 	.word	0x000000ff
        /*0440*/ 	.word	0x000000a0
        /*0444*/ 	.short	0x010a
        /*0446*/ 	.byte	0x05
	.zero		1


	//   ....[52]....
        /*0448*/ 	.word	0x000029a0
        /*044c*/ 	.word	0x000000ff
        /*0450*/ 	.word	0x000000a0
        /*0454*/ 	.short	0x0106
        /*0456*/ 	.byte	0x04
	.zero		1


	//   ....[53]....
        /*0458*/ 	.word	0x000029e0
        /*045c*/ 	.word	0x00000000
        /*0460*/ 	.word	0x000000a0
        /*0464*/ 	.short	0x010a
        /*0466*/ 	.byte	0xff
	.zero		1


	//   ....[54]....
        /*0468*/ 	.word	0x00002ec0
        /*046c*/ 	.word	0x00000000
        /*0470*/ 	.word	0x00000090
        /*0474*/ 	.short	0x010a
        /*0476*/ 	.byte	0xff
	.zero		1


	//   ....[55]....
        /*0478*/ 	.word	0x00002fc0
        /*047c*/ 	.word	0x00000003
        /*0480*/ 	.word	0x00000000
        /*0484*/ 	.short	0x0101
        /*0486*/ 	.byte	0xff
	.zero		1


	//   ....[56]....
        /*0488*/ 	.word	0x00002fd0
        /*048c*/ 	.word	0x000000ff
        /*0490*/ 	.word	0x00000000
        /*0494*/ 	.short	0x010a
        /*0496*/ 	.byte	0x04
	.zero		1


	//   ....[57]....
        /*0498*/ 	.word	0x00002ff0
        /*049c*/ 	.word	0x000000ff
        /*04a0*/ 	.word	0x000000c0
        /*04a4*/ 	.short	0x010a
        /*04a6*/ 	.byte	0x09
	.zero		1


	//   ....[58]....
        /*04a8*/ 	.word	0x000030d0
        /*04ac*/ 	.word	0x000000ff
        /*04b0*/ 	.word	0x00000000
        /*04b4*/ 	.short	0x010a
        /*04b6*/ 	.byte	0x07
	.zero		1


	//   ....[59]....
        /*04b8*/ 	.word	0x00003200
        /*04bc*/ 	.word	0x000000ff
        /*04c0*/ 	.word	0x00000000
        /*04c4*/ 	.short	0x010a
        /*04c6*/ 	.byte	0x04
	.zero		1


	//   ....[60]....
        /*04c8*/ 	.word	0x000033b0
        /*04cc*/ 	.word	0x000000ff
        /*04d0*/ 	.word	0x00000000
        /*04d4*/ 	.short	0x010a
        /*04d6*/ 	.byte	0x05
	.zero		1


	//   ....[61]....
        /*04d8*/ 	.word	0x00003440
        /*04dc*/ 	.word	0x000000ff
        /*04e0*/ 	.word	0x00000000
        /*04e4*/ 	.short	0x010a
        /*04e6*/ 	.byte	0x07
	.zero		1


	//   ....[62]....
        /*04e8*/ 	.word	0x000038c0
        /*04ec*/ 	.word	0x00000000
        /*04f0*/ 	.word	0x00000090
        /*04f4*/ 	.short	0x010a
        /*04f6*/ 	.byte	0xff
	.zero		1


	//   ....[63]....
        /*04f8*/ 	.word	0x00003980
        /*04fc*/ 	.word	0x00000000
        /*0500*/ 	.word	0x00000000
        /*0504*/ 	.short	0x0101
        /*0506*/ 	.byte	0xff
	.zero		1


	//   ....[64]....
        /*0508*/ 	.word	0x00003ca0
        /*050c*/ 	.word	0x000000ff
        /*0510*/ 	.word	0x00000088
        /*0514*/ 	.short	0x010a
        /*0516*/ 	.byte	0x07
	.zero		1


	//   ....[65]....
        /*0518*/ 	.word	0x00003e90
        /*051c*/ 	.word	0x000000ff
        /*0520*/ 	.word	0x00000060
        /*0524*/ 	.short	0x010a
        /*0526*/ 	.byte	0x07
	.zero		1


	//   ....[66]....
        /*0528*/ 	.word	0x00004000
        /*052c*/ 	.word	0x000000ff
        /*0530*/ 	.word	0x00000040
        /*0534*/ 	.short	0x010b
        /*0536*/ 	.byte	0x07
	.zero		1


	//   ....[67]....
        /*0538*/ 	.word	0x00004010
        /*053c*/ 	.word	0x000000ff
        /*0540*/ 	.word	0x00000000
        /*0544*/ 	.short	0x0101
        /*0546*/ 	.byte	0x08
	.zero		1


	//   ....[68]....
        /*0548*/ 	.word	0x00004030
        /*054c*/ 	.word	0x000000ff
        /*0550*/ 	.word	0x00000068
        /*0554*/ 	.short	0x010a
        /*0556*/ 	.byte	0x07
	.zero		1


	//   ....[69]....
        /*0558*/ 	.word	0x00004190
        /*055c*/ 	.word	0x000000ff
        /*0560*/ 	.word	0x00000048
        /*0564*/ 	.short	0x010b
        /*0566*/ 	.byte	0x07
	.zero		1


	//   ....[70]....
        /*0568*/ 	.word	0x000041a0
        /*056c*/ 	.word	0x000000ff
        /*0570*/ 	.word	0x00000000
        /*0574*/ 	.short	0x0101
        /*0576*/ 	.byte	0x08
	.zero		1


	//   ....[71]....
        /*0578*/ 	.word	0x000041b0
        /*057c*/ 	.word	0x000000ff
        /*0580*/ 	.word	0x00000070
        /*0584*/ 	.short	0x010a
        /*0586*/ 	.byte	0x07
	.zero		1


	//   ....[72]....
        /*0588*/ 	.word	0x00004350
        /*058c*/ 	.word	0x000000ff
        /*0590*/ 	.word	0x00000050
        /*0594*/ 	.short	0x010b
        /*0596*/ 	.byte	0x07
	.zero		1


	//   ....[73]....
        /*0598*/ 	.word	0x000043c0
        /*059c*/ 	.word	0x000000ff
        /*05a0*/ 	.word	0x00000000
        /*05a4*/ 	.short	0x0101
        /*05a6*/ 	.byte	0x08
	.zero		1


	//   ....[74]....
        /*05a8*/ 	.word	0x000043f0
        /*05ac*/ 	.word	0x000000ff
        /*05b0*/ 	.word	0x00000078
        /*05b4*/ 	.short	0x010a
        /*05b6*/ 	.byte	0x07
	.zero		1


	//   ....[75]....
        /*05b8*/ 	.word	0x00004600
        /*05bc*/ 	.word	0x000000ff
        /*05c0*/ 	.word	0x00000058
        /*05c4*/ 	.short	0x010b
        /*05c6*/ 	.byte	0x07
	.zero		1


	//   ....[76]....
        /*05c8*/ 	.word	0x00004620
        /*05cc*/ 	.word	0x000000ff
        /*05d0*/ 	.word	0x00000000
        /*05d4*/ 	.short	0x0101
        /*05d6*/ 	.byte	0x0d
	.zero		1


	//   ....[77]....
        /*05d8*/ 	.word	0x00004650
        /*05dc*/ 	.word	0x000000ff
        /*05e0*/ 	.word	0x00000060
        /*05e4*/ 	.short	0x010a
        /*05e6*/ 	.byte	0x07
	.zero		1


	//   ....[78]....
        /*05e8*/ 	.word	0x00004670
        /*05ec*/ 	.word	0x000000ff
        /*05f0*/ 	.word	0x00000068
        /*05f4*/ 	.short	0x010a
        /*05f6*/ 	.byte	0x07
	.zero		1


	//   ....[79]....
        /*05f8*/ 	.word	0x00004690
        /*05fc*/ 	.word	0x000000ff
        /*0600*/ 	.word	0x00000070
        /*0604*/ 	.short	0x010a
        /*0606*/ 	.byte	0x07
	.zero		1


	//   ....[80]....
        /*0608*/ 	.word	0x000046d0
        /*060c*/ 	.word	0x00000000
        /*0610*/ 	.word	0x00000078
        /*0614*/ 	.short	0x010a
        /*0616*/ 	.byte	0xff
	.zero		1


	//   ....[81]....
        /*0618*/ 	.word	0x00004a00
        /*061c*/ 	.word	0x00000000
        /*0620*/ 	.word	0x00000090
        /*0624*/ 	.short	0x010a
        /*0626*/ 	.byte	0xff
	.zero		1


	//   ....[82]....
        /*0628*/ 	.word	0x00004b10
        /*062c*/ 	.word	0x00000000
        /*0630*/ 	.word	0x00000000
        /*0634*/ 	.short	0x0101
        /*0636*/ 	.byte	0xff
	.zero		1


	//   ....[83]....
        /*0638*/ 	.word	0x00005570
        /*063c*/ 	.word	0x00000003
        /*0640*/ 	.word	0x00000040
        /*0644*/ 	.short	0x010a
        /*0646*/ 	.byte	0xff
	.zero		1


	//   ....[84]....
        /*0648*/ 	.word	0x000055b0
        /*064c*/ 	.word	0x000000c1
        /*0650*/ 	.word	0x000000b0
        /*0654*/ 	.short	0x010a
        /*0656*/ 	.byte	0xff
	.zero		1


	//   ....[85]....
        /*0658*/ 	.word	0x000056e0
        /*065c*/ 	.word	0x00000003
        /*0660*/ 	.word	0x00000040
        /*0664*/ 	.short	0x010a
        /*0666*/ 	.byte	0xff
	.zero		1


	//   ....[86]....
        /*0668*/ 	.word	0x00005840
        /*066c*/ 	.word	0x00000000
        /*0670*/ 	.word	0x00000000
        /*0674*/ 	.short	0x0101
        /*0676*/ 	.byte	0xff
	.zero		1


	//   ....[87]....
        /*0678*/ 	.word	0x000058a0
        /*067c*/ 	.word	0x000000c1
        /*0680*/ 	.word	0x000000b0
        /*0684*/ 	.short	0x010a
        /*0686*/ 	.byte	0xff
	.zero		1


	//   ....[88]....
        /*0688*/ 	.word	0x00006c50
        /*068c*/ 	.word	0x000000cc
        /*0690*/ 	.word	0x00000040
        /*0694*/ 	.short	0x010a
        /*0696*/ 	.byte	0xff
	.zero		1


	//   ....[89]....
        /*0698*/ 	.word	0x00006d20
        /*069c*/ 	.word	0x000000cc
        /*06a0*/ 	.word	0x00000040
        /*06a4*/ 	.short	0x010a
        /*06a6*/ 	.byte	0xff
	.zero		1


	//   ....[90]....
        /*06a8*/ 	.word	0x00006e60
        /*06ac*/ 	.word	0x00000003
        /*06b0*/ 	.word	0x00000000
        /*06b4*/ 	.short	0x0101
        /*06b6*/ 	.byte	0xff
	.zero		1


	//   ....[91]....
        /*06b8*/ 	.word	0x00008200
        /*06bc*/ 	.word	0x00000000
        /*06c0*/ 	.word	0x00000040
        /*06c4*/ 	.short	0x010a
        /*06c6*/ 	.byte	0xff
	.zero		1


	//   ....[92]....
        /*06c8*/ 	.word	0x000082d0
        /*06cc*/ 	.word	0x00000000
        /*06d0*/ 	.word	0x00000040
        /*06d4*/ 	.short	0x010a
        /*06d6*/ 	.byte	0xff
	.zero		1


	//   ....[93]....
        /*06d8*/ 	.word	0x00008430
        /*06dc*/ 	.word	0x00000000
        /*06e0*/ 	.word	0x00000000
        /*06e4*/ 	.short	0x0101
        /*06e6*/ 	.byte	0xff
	.zero		1


	//   ....[94]....
        /*06e8*/ 	.word	0x000097e0
        /*06ec*/ 	.word	0x00000000
        /*06f0*/ 	.word	0x00000040
        /*06f4*/ 	.short	0x010a
        /*06f6*/ 	.byte	0xff
	.zero		1


	//   ....[95]....
        /*06f8*/ 	.word	0x000098b0
        /*06fc*/ 	.word	0x00000000
        /*0700*/ 	.word	0x00000040
        /*0704*/ 	.short	0x010a
        /*0706*/ 	.byte	0xff
	.zero		1


	//   ....[96]....
        /*0708*/ 	.word	0x00009a10
        /*070c*/ 	.word	0x00000000
        /*0710*/ 	.word	0x00000000
        /*0714*/ 	.short	0x0101
        /*0716*/ 	.byte	0xff
	.zero		1


	//   ....[97]....
        /*0718*/ 	.word	0x00009f00
        /*071c*/ 	.word	0x000000ff
        /*0720*/ 	.word	0x00000000
        /*0724*/ 	.short	0x0101
        /*0726*/ 	.byte	0x05
	.zero		1


	//   ....[98]....
        /*0728*/ 	.word	0x0000ae80
        /*072c*/ 	.word	0x00000003
        /*0730*/ 	.word	0x000000e0
        /*0734*/ 	.short	0x010a
        /*0736*/ 	.byte	0xff
	.zero		1


	//   ....[99]....
        /*0738*/ 	.word	0x0000aee0
        /*073c*/ 	.word	0x00000002
        /*0740*/ 	.word	0x00000020
        /*0744*/ 	.short	0x010a
        /*0746*/ 	.byte	0xff
	.zero		1


	//   ....[100]....
        /*0748*/ 	.word	0x0000af40
        /*074c*/ 	.word	0x00000002
        /*0750*/ 	.word	0x00000020
        /*0754*/ 	.short	0x010a
        /*0756*/ 	.byte	0xff
	.zero		1


	//   ....[101]....
        /*0758*/ 	.word	0x0000af90
        /*075c*/ 	.word	0x00000002
        /*0760*/ 	.word	0x00000090
        /*0764*/ 	.short	0x010a
        /*0766*/ 	.byte	0xff
	.zero		1


	//   ....[102]....
        /*0768*/ 	.word	0x0000aff0
        /*076c*/ 	.word	0x00000000
        /*0770*/ 	.word	0x00000000
        /*0774*/ 	.short	0x010a
        /*0776*/ 	.byte	0xff
	.zero		1


	//   ....[103]....
        /*0778*/ 	.word	0x0000b050
        /*077c*/ 	.word	0x00000000
        /*0780*/ 	.word	0x00000000
        /*0784*/ 	.short	0x010a
        /*0786*/ 	.byte	0xff
	.zero		1


	//   ....[104]....
        /*0788*/ 	.word	0x0000b0b0
        /*078c*/ 	.word	0x00000000
        /*0790*/ 	.word	0x00000000
        /*0794*/ 	.short	0x010a
        /*0796*/ 	.byte	0xff
	.zero		1


	//   ....[105]....
        /*0798*/ 	.word	0x0000b100
        /*079c*/ 	.word	0x00000000
        /*07a0*/ 	.word	0x000000d0
        /*07a4*/ 	.short	0x010a
        /*07a6*/ 	.byte	0xff
	.zero		1


	//   ....[106]....
        /*07a8*/ 	.word	0x0000b160
        /*07ac*/ 	.word	0x00000000
        /*07b0*/ 	.word	0x000000a0
        /*07b4*/ 	.short	0x010a
        /*07b6*/ 	.byte	0xff
	.zero		1


	//   ....[107]....
        /*07b8*/ 	.word	0x0000b1b0
        /*07bc*/ 	.word	0x00000000
        /*07c0*/ 	.word	0x00000090
        /*07c4*/ 	.short	0x010a
        /*07c6*/ 	.byte	0xff
	.zero		1


	//   ....[108]....
        /*07c8*/ 	.word	0x0000b210
        /*07cc*/ 	.word	0x00000000
        /*07d0*/ 	.word	0x000000a0
        /*07d4*/ 	.short	0x010a
        /*07d6*/ 	.byte	0xff
	.zero		1


	//   ....[109]....
        /*07d8*/ 	.word	0x0000b260
        /*07dc*/ 	.word	0x00000000
        /*07e0*/ 	.word	0x00000090
        /*07e4*/ 	.short	0x010a
        /*07e6*/ 	.byte	0xff
	.zero		1


	//   ....[110]....
        /*07e8*/ 	.word	0x0000b2c0
        /*07ec*/ 	.word	0x00000003
        /*07f0*/ 	.word	0x000000c0
        /*07f4*/ 	.short	0x010a
        /*07f6*/ 	.byte	0xff
	.zero		1


	//   ....[111]....
        /*07f8*/ 	.word	0x0000b320
        /*07fc*/ 	.word	0x00000000
        /*0800*/ 	.word	0x00000000
        /*0804*/ 	.short	0x010a
        /*0806*/ 	.byte	0xff
	.zero		1


	//   ....[112]....
        /*0808*/ 	.word	0x0000b380
        /*080c*/ 	.word	0x00000000
        /*0810*/ 	.word	0x00000000
        /*0814*/ 	.short	0x010a
        /*0816*/ 	.byte	0xff
	.zero		1


	//   ....[113]....
        /*0818*/ 	.word	0x0000b3e0
        /*081c*/ 	.word	0x00000000
        /*0820*/ 	.word	0x00000000
        /*0824*/ 	.short	0x010a
        /*0826*/ 	.byte	0xff
	.zero		1


	//   ....[114]....
        /*0828*/ 	.word	0x0000b430
        /*082c*/ 	.word	0x00000000
        /*0830*/ 	.word	0x00000090
        /*0834*/ 	.short	0x010a
        /*0836*/ 	.byte	0xff
	.zero		1


	//   ....[115]....
        /*0838*/ 	.word	0x0000b490
        /*083c*/ 	.word	0x00000000
        /*0840*/ 	.word	0x00000088
        /*0844*/ 	.short	0x010a
        /*0846*/ 	.byte	0xff
	.zero		1


	//   ....[116]....
        /*0848*/ 	.word	0x0000b4f0
        /*084c*/ 	.word	0x00000003
        /*0850*/ 	.word	0x00000060
        /*0854*/ 	.short	0x010a
        /*0856*/ 	.byte	0xff
	.zero		1


	//   ....[117]....
        /*0858*/ 	.word	0x0000b550
        /*085c*/ 	.word	0x00000003
        /*0860*/ 	.word	0x00000068
        /*0864*/ 	.short	0x010a
        /*0866*/ 	.byte	0xff
	.zero		1


	//   ....[118]....
        /*0868*/ 	.word	0x0000b5b0
        /*086c*/ 	.word	0x00000003
        /*0870*/ 	.word	0x00000070
        /*0874*/ 	.short	0x010a
        /*0876*/ 	.byte	0xff
	.zero		1


	//   ....[119]....
        /*0878*/ 	.word	0x0000b610
        /*087c*/ 	.word	0x00000003
        /*0880*/ 	.word	0x00000078
        /*0884*/ 	.short	0x010a
        /*0886*/ 	.byte	0xff
	.zero		1


	//   ....[120]....
        /*0888*/ 	.word	0x0000b670
        /*088c*/ 	.word	0x00000000
        /*0890*/ 	.word	0x00000060
        /*0894*/ 	.short	0x010a
        /*0896*/ 	.byte	0xff
	.zero		1


	//   ....[121]....
        /*0898*/ 	.word	0x0000b6d0
        /*089c*/ 	.word	0x00000000
        /*08a0*/ 	.word	0x00000068
        /*08a4*/ 	.short	0x010a
        /*08a6*/ 	.byte	0xff
	.zero		1


	//   ....[122]....
        /*08a8*/ 	.word	0x0000b730
        /*08ac*/ 	.word	0x00000000
        /*08b0*/ 	.word	0x00000070
        /*08b4*/ 	.short	0x010a
        /*08b6*/ 	.byte	0xff
	.zero		1


	//   ....[123]....
        /*08b8*/ 	.word	0x0000b780
        /*08bc*/ 	.word	0x00000000
        /*08c0*/ 	.word	0x00000090
        /*08c4*/ 	.short	0x010a
        /*08c6*/ 	.byte	0xff
	.zero		1


	//   ....[124]....
        /*08c8*/ 	.word	0x0000b7d0
        /*08cc*/ 	.word	0x00000003
        /*08d0*/ 	.word	0x00000040
        /*08d4*/ 	.short	0x010a
        /*08d6*/ 	.byte	0xff
	.zero		1


	//   ....[125]....
        /*08d8*/ 	.word	0x0000b820
        /*08dc*/ 	.word	0x000000c1
        /*08e0*/ 	.word	0x000000b0
        /*08e4*/ 	.short	0x010a
        /*08e6*/ 	.byte	0xff
	.zero		1


	//   ....[126]....
        /*08e8*/ 	.word	0x0000b870
        /*08ec*/ 	.word	0x000000cc
        /*08f0*/ 	.word	0x00000040
        /*08f4*/ 	.short	0x010a
        /*08f6*/ 	.byte	0xff
	.zero		1


	//   ....[127]....
        /*08f8*/ 	.word	0x0000b8c0
        /*08fc*/ 	.word	0x00000000
        /*0900*/ 	.word	0x00000040
        /*0904*/ 	.short	0x010a
        /*0906*/ 	.byte	0xff
	.zero		1


	//   ....[128]....
        /*0908*/ 	.word	0x0000b910
        /*090c*/ 	.word	0x00000000
        /*0910*/ 	.word	0x00000040
        /*0914*/ 	.short	0x010a
        /*0916*/ 	.byte	0xff
	.zero		1


	//----- nvinfo : EIATTR_NUM_MBARRIERS
	.align		4
.L_48:
        /*0918*/ 	.byte	0x03, 0x38
        /*091a*/ 	.short	0x001e


	//----- nvinfo : EIATTR_EXIT_INSTR_OFFSETS
	.align		4
        /*091c*/ 	.byte	0x04, 0x1c
        /*091e*/ 	.short	(.L_50 - .L_49)


	//   ....[0]....
.L_49:
        /*0920*/ 	.word	0x000024c0


	//   ....[1]....
        /*0924*/ 	.word	0x000029b0


	//   ....[2]....
        /*0928*/ 	.word	0x00002a10


	//   ....[3]....
        /*092c*/ 	.word	0x000036a0


	//   ....[4]....
        /*0930*/ 	.word	0x00004700


	//   ....[5]....
        /*0934*/ 	.word	0x00004740


	//   ....[6]....
        /*0938*/ 	.word	0x0000ae70


	//----- nvinfo : EIATTR_MAX_THREADS
	.align		4
.L_50:
        /*093c*/ 	.byte	0x04, 0x05
        /*093e*/ 	.short	(.L_52 - .L_51)
.L_51:
        /*0940*/ 	.word	0x00000100
        /*0944*/ 	.word	0x00000001
        /*0948*/ 	.word	0x00000001


	//----- nvinfo : EIATTR_CRS_STACK_SIZE
	.align		4
.L_52:
        /*094c*/ 	.byte	0x04, 0x1e
        /*094e*/ 	.short	(.L_54 - .L_53)
.L_53:
        /*0950*/ 	.word	0x00000000


	//----- nvinfo : EIATTR_CBANK_PARAM_SIZE
	.align		4
.L_54:
        /*0954*/ 	.byte	0x03, 0x19
        /*0956*/ 	.short	0x0800


	//----- nvinfo : EIATTR_PARAM_CBANK
	.align		4
        /*0958*/ 	.byte	0x04, 0x0a
        /*095a*/ 	.short	(.L_56 - .L_55)
	.align		4
.L_55:
        /*095c*/ 	.word	index@(.nv.constant0._ZN7cutlass13device_kernelINS_4gemm6kernel13GemmUniversalIN4cute5tupleIJiiiiEEENS1_10collective13CollectiveMmaINS1_35MainloopSm100TmaUmmaWarpSpecializedILi4ELi2ELi2ENS5_IJNS4_1CILi1EEESB_SB_EEEEENS5_IJNSA_ILi128EEENSA_ILi256EEENSA_ILi32EEEEEENS_12float_e5m2_tENS5_IJlSB_lEEESI_SJ_NS4_8TiledMMAINS4_8MMA_AtomIJNS4_10MMA_TraitsINS4_19SM100_MMA_F8F6F4_SSEJSI_SI_fSE_SF_NS4_17integral_constantINS4_4UMMA5MajorELSQ_0EEESR_NSO_INSP_7ScaleInELSS_0EEEST_EEEEEENS4_6LayoutISC_NS5_IJNSA_ILi0EEESX_SX_EEEEENS5_IJNS4_10UnderscoreES10_S10_EEEEENS4_13SM90_TMA_LOADENS4_14ComposedLayoutINS4_7SwizzleILi1ELi4ELi3EEENS4_18smem_ptr_flag_bitsILi8EEENSW_INS5_IJNSA_ILi8EEESG_EEENS5_IJSG_SB_EEEEEEEvNS4_8identityES13_S1D_vS1E_EENS_8epilogue10collective18CollectiveEpilogueINS1G_23Sm100TmaWarpSpecializedILi4ELi2ELi64ELb0ELb0EEEJSH_NS5_IJNSW_ISE_SB_EENSW_INSA_ILi64EEESB_EEEEESI_SJ_SI_SJ_NS1G_6fusion15FusionCallbacksIS1K_NS1P_17LinearCombinationISI_fSI_fLNS_15FloatRoundStyleE2EEESH_S1O_JEEENS4_5SM1004TMEM4LOAD26SM100_TMEM_LOAD_32dp32b64xES13_NS14_INS15_ILi2ELi4ELi3EEES18_NSW_INS5_IJS19_S1M_EEENS5_IJS1M_SB_EEEEEEENS4_39AutoVectorizingCopyWithAssumedAlignmentILi128EEENS4_14SM90_TMA_STOREES23_S25_S25_EEEvvEEEEvNT_6ParamsE)
        /*0960*/ 	.short	0x0380
        /*0962*/ 	.short	0x0800


	//----- nvinfo : EIATTR_SW_WAR
	.align		4
.L_56:
        /*0964*/ 	.byte	0x04, 0x36
        /*0966*/ 	.short	(.L_58 - .L_57)
.L_57:
        /*0968*/ 	.word	0x00000008
.L_58:


//--------------------- .nv.callgraph             --------------------------
	.section	.nv.callgraph,"",@"SHT_CUDA_CALLGRAPH"
	.align	4
	.sectionentsize	8
	.align		4
        /*0000*/ 	.word	0x00000000
	.align		4
        /*0004*/ 	.word	0xffffffff
	.align		4
        /*0008*/ 	.word	index@(_ZN7cutlass13device_kernelINS_4gemm6kernel13GemmUniversalIN4cute5tupleIJiiiiEEENS1_10collective13CollectiveMmaINS1_35MainloopSm100TmaUmmaWarpSpecializedILi4ELi2ELi2ENS5_IJNS4_1CILi1EEESB_SB_EEEEENS5_IJNSA_ILi128EEENSA_ILi256EEENSA_ILi32EEEEEENS_12float_e5m2_tENS5_IJlSB_lEEESI_SJ_NS4_8TiledMMAINS4_8MMA_AtomIJNS4_10MMA_TraitsINS4_19SM100_MMA_F8F6F4_SSEJSI_SI_fSE_SF_NS4_17integral_constantINS4_4UMMA5MajorELSQ_0EEESR_NSO_INSP_7ScaleInELSS_0EEEST_EEEEEENS4_6LayoutISC_NS5_IJNSA_ILi0EEESX_SX_EEEEENS5_IJNS4_10UnderscoreES10_S10_EEEEENS4_13SM90_TMA_LOADENS4_14ComposedLayoutINS4_7SwizzleILi1ELi4ELi3EEENS4_18smem_ptr_flag_bitsILi8EEENSW_INS5_IJNSA_ILi8EEESG_EEENS5_IJSG_SB_EEEEEEEvNS4_8identityES13_S1D_vS1E_EENS_8epilogue10collective18CollectiveEpilogueINS1G_23Sm100TmaWarpSpecializedILi4ELi2ELi64ELb0ELb0EEEJSH_NS5_IJNSW_ISE_SB_EENSW_INSA_ILi64EEESB_EEEEESI_SJ_SI_SJ_NS1G_6fusion15FusionCallbacksIS1K_NS1P_17LinearCombinationISI_fSI_fLNS_15FloatRoundStyleE2EEESH_S1O_JEEENS4_5SM1004TMEM4LOAD26SM100_TMEM_LOAD_32dp32b64xES13_NS14_INS15_ILi2ELi4ELi3EEES18_NSW_INS5_IJS19_S1M_EEENS5_IJS1M_SB_EEEEEEENS4_39AutoVectorizingCopyWithAssumedAlignmentILi128EEENS4_14SM90_TMA_STOREES23_S25_S25_EEEvvEEEEvNT_6ParamsE)
	.align		4
        /*000c*/ 	.word	index@(__assertfail)
	.align		4
        /*0010*/ 	.word	0x00000000
	.align		4
        /*0014*/ 	.word	0xfffffffe
	.align		4
        /*0018*/ 	.word	0x00000000
	.align		4
        /*001c*/ 	.word	0xfffffffd
	.align		4
        /*0020*/ 	.word	0x00000000
	.align		4
        /*0024*/ 	.word	0xfffffffc


//--------------------- .nv.constant4             --------------------------
	.section	.nv.constant4,"a",@progbits
	.align	8
	.align		8
.nv.constant4:
        /*0000*/ 	.dword	__assertfail
	.align		8
        /*0008*/ 	.dword	__unnamed_1
	.align		8
        /*0010*/ 	.dword	__unnamed_2
	.align		8
        /*0018*/ 	.dword	__unnamed_3
	.align		8
        /*0020*/ 	.dword	_ZN39_INTERNAL_c5af3fd9_4_k_cu_06acc463_94484cuda3std3__45__cpo5beginE
	.align		8
        /*0028*/ 	.dword	_ZN39_INTERNAL_c5af3fd9_4_k_cu_06acc463_94484cuda3std3__45__cpo3endE
	.align		8
        /*0030*/ 	.dword	_ZN39_INTERNAL_c5af3fd9_4_k_cu_06acc463_94484cuda3std3__45__cpo6cbeginE
	.align		8
        /*0038*/ 	.dword	_ZN39_INTERNAL_c5af3fd9_4_k_cu_06acc463_94484cuda3std3__45__cpo4cendE
	.align		8
        /*0040*/ 	.dword	_ZN39_INTERNAL_c5af3fd9_4_k_cu_06acc463_94484cuda3std3__441_GLOBAL__N__c5af3fd9_4_k_cu_06acc463_94486ignoreE
	.align		8
        /*0048*/ 	.dword	_ZN39_INTERNAL_c5af3fd9_4_k_cu_06acc463_94484cuda3std3__419piecewise_constructE
	.align		8
        /*0050*/ 	.dword	_ZN39_INTERNAL_c5af3fd9_4_k_cu_06acc463_94484cuda3std3__48in_placeE
	.align		8
        /*0058*/ 	.dword	_ZN39_INTERNAL_c5af3fd9_4_k_cu_06acc463_94484cuda3std6ranges3__45__cpo4swapE
	.align		8
        /*0060*/ 	.dword	_ZN39_INTERNAL_c5af3fd9_4_k_cu_06acc463_94484cuda3std6ranges3__45__cpo9iter_moveE
	.align		8
        /*0068*/ 	.dword	_ZN39_INTERNAL_c5af3fd9_4_k_cu_06acc463_94484cute7productE
	.align		8
        /*0070*/ 	.dword	_ZN39_INTERNAL_c5af3fd9_4_k_cu_06acc463_94484cute1_E
	.align		8
        /*0078*/ 	.dword	$str$25
	.align		8
        /*0080*/ 	.dword	$str$26
	.align		8
        /*0088*/ 	.dword	$str$27
	.align		8
        /*0090*/ 	.dword	$str$28


//--------------------- .text._ZN7cutlass13device_kernelINS_4gemm6kernel13GemmUniversalIN4cute5tupleIJiiiiEEENS1_10collective13CollectiveMmaINS1_35MainloopSm100TmaUmmaWarpSpecializedILi4ELi2ELi2ENS5_IJNS4_1CILi1EEESB_SB_EEEEENS5_IJNSA_ILi128EEENSA_ILi256EEENSA_ILi32EEEEEENS_12float_e5m2_tENS5_IJlSB_lEEESI_SJ_NS4_8TiledMMAINS4_8MMA_AtomIJNS4_10MMA_TraitsINS4_19SM100_MMA_F8F6F4_SSEJSI_SI_fSE_SF_NS4_17integral_constantINS4_4UMMA5MajorELSQ_0EEESR_NSO_INSP_7ScaleInELSS_0EEEST_EEEEEENS4_6LayoutISC_NS5_IJNSA_ILi0EEESX_SX_EEEEENS5_IJNS4_10UnderscoreES10_S10_EEEEENS4_13SM90_TMA_LOADENS4_14ComposedLayoutINS4_7SwizzleILi1ELi4ELi3EEENS4_18smem_ptr_flag_bitsILi8EEENSW_INS5_IJNSA_ILi8EEESG_EEENS5_IJSG_SB_EEEEEEEvNS4_8identityES13_S1D_vS1E_EENS_8epilogue10collective18CollectiveEpilogueINS1G_23Sm100TmaWarpSpecializedILi4ELi2ELi64ELb0ELb0EEEJSH_NS5_IJNSW_ISE_SB_EENSW_INSA_ILi64EEESB_EEEEESI_SJ_SI_SJ_NS1G_6fusion15FusionCallbacksIS1K_NS1P_17LinearCombinationISI_fSI_fLNS_15FloatRoundStyleE2EEESH_S1O_JEEENS4_5SM1004TMEM4LOAD26SM100_TMEM_LOAD_32dp32b64xES13_NS14_INS15_ILi2ELi4ELi3EEES18_NSW_INS5_IJS19_S1M_EEENS5_IJS1M_SB_EEEEEEENS4_39AutoVectorizingCopyWithAssumedAlignmentILi128EEENS4_14SM90_TMA_STOREES23_S25_S25_EEEvvEEEEvNT_6ParamsE --------------------------
	.section	.text._ZN7cutlass13device_kernelINS_4gemm6kernel13GemmUniversalIN4cute5tupleIJiiiiEEENS1_10collective13CollectiveMmaINS1_35MainloopSm100TmaUmmaWarpSpecializedILi4ELi2ELi2ENS5_IJNS4_1CILi1EEESB_SB_EEEEENS5_IJNSA_ILi128EEENSA_ILi256EEENSA_ILi32EEEEEENS_12float_e5m2_tENS5_IJlSB_lEEESI_SJ_NS4_8TiledMMAINS4_8MMA_AtomIJNS4_10MMA_TraitsINS4_19SM100_MMA_F8F6F4_SSEJSI_SI_fSE_SF_NS4_17integral_constantINS4_4UMMA5MajorELSQ_0EEESR_NSO_INSP_7ScaleInELSS_0EEEST_EEEEEENS4_6LayoutISC_NS5_IJNSA_ILi0EEESX_SX_EEEEENS5_IJNS4_10UnderscoreES10_S10_EEEEENS4_13SM90_TMA_LOADENS4_14ComposedLayoutINS4_7SwizzleILi1ELi4ELi3EEENS4_18smem_ptr_flag_bitsILi8EEENSW_INS5_IJNSA_ILi8EEESG_EEENS5_IJSG_SB_EEEEEEEvNS4_8identityES13_S1D_vS1E_EENS_8epilogue10collective18CollectiveEpilogueINS1G_23Sm100TmaWarpSpecializedILi4ELi2ELi64ELb0ELb0EEEJSH_NS5_IJNSW_ISE_SB_EENSW_INSA_ILi64EEESB_EEEEESI_SJ_SI_SJ_NS1G_6fusion15FusionCallbacksIS1K_NS1P_17LinearCombinationISI_fSI_fLNS_15FloatRoundStyleE2EEESH_S1O_JEEENS4_5SM1004TMEM4LOAD26SM100_TMEM_LOAD_32dp32b64xES13_NS14_INS15_ILi2ELi4ELi3EEES18_NSW_INS5_IJS19_S1M_EEENS5_IJS1M_SB_EEEEEEENS4_39AutoVectorizingCopyWithAssumedAlignmentILi128EEENS4_14SM90_TMA_STOREES23_S25_S25_EEEvvEEEEvNT_6ParamsE,"ax",@progbits
	.align	128
.text._ZN7cutlass13device_kernelINS_4gemm6kernel13GemmUniversalIN4cute5tupleIJiiiiEEENS1_10collective13CollectiveMmaINS1_35MainloopSm100TmaUmmaWarpSpecializedILi4ELi2ELi2ENS5_IJNS4_1CILi1EEESB_SB_EEEEENS5_IJNSA_ILi128EEENSA_ILi256EEENSA_ILi32EEEEEENS_12float_e5m2_tENS5_IJlSB_lEEESI_SJ_NS4_8TiledMMAINS4_8MMA_AtomIJNS4_10MMA_TraitsINS4_19SM100_MMA_F8F6F4_SSEJSI_SI_fSE_SF_NS4_17integral_constantINS4_4UMMA5MajorELSQ_0EEESR_NSO_INSP_7ScaleInELSS_0EEEST_EEEEEENS4_6LayoutISC_NS5_IJNSA_ILi0EEESX_SX_EEEEENS5_IJNS4_10UnderscoreES10_S10_EEEEENS4_13SM90_TMA_LOADENS4_14ComposedLayoutINS4_7SwizzleILi1ELi4ELi3EEENS4_18smem_ptr_flag_bitsILi8EEENSW_INS5_IJNSA_ILi8EEESG_EEENS5_IJSG_SB_EEEEEEEvNS4_8identityES13_S1D_vS1E_EENS_8epilogue10collective18CollectiveEpilogueINS1G_23Sm100TmaWarpSpecializedILi4ELi2ELi64ELb0ELb0EEEJSH_NS5_IJNSW_ISE_SB_EENSW_INSA_ILi64EEESB_EEEEESI_SJ_SI_SJ_NS1G_6fusion15FusionCallbacksIS1K_NS1P_17LinearCombinationISI_fSI_fLNS_15FloatRoundStyleE2EEESH_S1O_JEEENS4_5SM1004TMEM4LOAD26SM100_TMEM_LOAD_32dp32b64xES13_NS14_INS15_ILi2ELi4ELi3EEES18_NSW_INS5_IJS19_S1M_EEENS5_IJS1M_SB_EEEEEEENS4_39AutoVectorizingCopyWithAssumedAlignmentILi128EEENS4_14SM90_TMA_STOREES23_S25_S25_EEEvvEEEEvNT_6ParamsE:
        .type           _ZN7cutlass13device_kernelINS_4gemm6kernel13GemmUniversalIN4cute5tupleIJiiiiEEENS1_10collective13CollectiveMmaINS1_35MainloopSm100TmaUmmaWarpSpecializedILi4ELi2ELi2ENS5_IJNS4_1CILi1EEESB_SB_EEEEENS5_IJNSA_ILi128EEENSA_ILi256EEENSA_ILi32EEEEEENS_12float_e5m2_tENS5_IJlSB_lEEESI_SJ_NS4_8TiledMMAINS4_8MMA_AtomIJNS4_10MMA_TraitsINS4_19SM100_MMA_F8F6F4_SSEJSI_SI_fSE_SF_NS4_17integral_constantINS4_4UMMA5MajorELSQ_0EEESR_NSO_INSP_7ScaleInELSS_0EEEST_EEEEEENS4_6LayoutISC_NS5_IJNSA_ILi0EEESX_SX_EEEEENS5_IJNS4_10UnderscoreES10_S10_EEEEENS4_13SM90_TMA_LOADENS4_14ComposedLayoutINS4_7SwizzleILi1ELi4ELi3EEENS4_18smem_ptr_flag_bitsILi8EEENSW_INS5_IJNSA_ILi8EEESG_EEENS5_IJSG_SB_EEEEEEEvNS4_8identityES13_S1D_vS1E_EENS_8epilogue10collective18CollectiveEpilogueINS1G_23Sm100TmaWarpSpecializedILi4ELi2ELi64ELb0ELb0EEEJSH_NS5_IJNSW_ISE_SB_EENSW_INSA_ILi64EEESB_EEEEESI_SJ_SI_SJ_NS1G_6fusion15FusionCallbacksIS1K_NS1P_17LinearCombinationISI_fSI_fLNS_15FloatRoundStyleE2EEESH_S1O_JEEENS4_5SM1004TMEM4LOAD26SM100_TMEM_LOAD_32dp32b64xES13_NS14_INS15_ILi2ELi4ELi3EEES18_NSW_INS5_IJS19_S1M_EEENS5_IJS1M_SB_EEEEEEENS4_39AutoVectorizingCopyWithAssumedAlignmentILi128EEENS4_14SM90_TMA_STOREES23_S25_S25_EEEvvEEEEvNT_6ParamsE,@function
        .size           _ZN7cutlass13device_kernelINS_4gemm6kernel13GemmUniversalIN4cute5tupleIJiiiiEEENS1_10collective13CollectiveMmaINS1_35MainloopSm100TmaUmmaWarpSpecializedILi4ELi2ELi2ENS5_IJNS4_1CILi1EEESB_SB_EEEEENS5_IJNSA_ILi128EEENSA_ILi256EEENSA_ILi32EEEEEENS_12float_e5m2_tENS5_IJlSB_lEEESI_SJ_NS4_8TiledMMAINS4_8MMA_AtomIJNS4_10MMA_TraitsINS4_19SM100_MMA_F8F6F4_SSEJSI_SI_fSE_SF_NS4_17integral_constantINS4_4UMMA5MajorELSQ_0EEESR_NSO_INSP_7ScaleInELSS_0EEEST_EEEEEENS4_6LayoutISC_NS5_IJNSA_ILi0EEESX_SX_EEEEENS5_IJNS4_10UnderscoreES10_S10_EEEEENS4_13SM90_TMA_LOADENS4_14ComposedLayoutINS4_7SwizzleILi1ELi4ELi3EEENS4_18smem_ptr_flag_bitsILi8EEENSW_INS5_IJNSA_ILi8EEESG_EEENS5_IJSG_SB_EEEEEEEvNS4_8identityES13_S1D_vS1E_EENS_8epilogue10collective18CollectiveEpilogueINS1G_23Sm100TmaWarpSpecializedILi4ELi2ELi64ELb0ELb0EEEJSH_NS5_IJNSW_ISE_SB_EENSW_INSA_ILi64EEESB_EEEEESI_SJ_SI_SJ_NS1G_6fusion15FusionCallbacksIS1K_NS1P_17LinearCombinationISI_fSI_fLNS_15FloatRoundStyleE2EEESH_S1O_JEEENS4_5SM1004TMEM4LOAD26SM100_TMEM_LOAD_32dp32b64xES13_NS14_INS15_ILi2ELi4ELi3EEES18_NSW_INS5_IJS19_S1M_EEENS5_IJS1M_SB_EEEEEEENS4_39AutoVectorizingCopyWithAssumedAlignmentILi128EEENS4_14SM90_TMA_STOREES23_S25_S25_EEEvvEEEEvNT_6ParamsE,(.L_x_167 - _ZN7cutlass13device_kernelINS_4gemm6kernel13GemmUniversalIN4cute5tupleIJiiiiEEENS1_10collective13CollectiveMmaINS1_35MainloopSm100TmaUmmaWarpSpecializedILi4ELi2ELi2ENS5_IJNS4_1CILi1EEESB_SB_EEEEENS5_IJNSA_ILi128EEENSA_ILi256EEENSA_ILi32EEEEEENS_12float_e5m2_tENS5_IJlSB_lEEESI_SJ_NS4_8TiledMMAINS4_8MMA_AtomIJNS4_10MMA_TraitsINS4_19SM100_MMA_F8F6F4_SSEJSI_SI_fSE_SF_NS4_17integral_constantINS4_4UMMA5MajorELSQ_0EEESR_NSO_INSP_7ScaleInELSS_0EEEST_EEEEEENS4_6LayoutISC_NS5_IJNSA_ILi0EEESX_SX_EEEEENS5_IJNS4_10UnderscoreES10_S10_EEEEENS4_13SM90_TMA_LOADENS4_14ComposedLayoutINS4_7SwizzleILi1ELi4ELi3EEENS4_18smem_ptr_flag_bitsILi8EEENSW_INS5_IJNSA_ILi8EEESG_EEENS5_IJSG_SB_EEEEEEEvNS4_8identityES13_S1D_vS1E_EENS_8epilogue10collective18CollectiveEpilogueINS1G_23Sm100TmaWarpSpecializedILi4ELi2ELi64ELb0ELb0EEEJSH_NS5_IJNSW_ISE_SB_EENSW_INSA_ILi64EEESB_EEEEESI_SJ_SI_SJ_NS1G_6fusion15FusionCallbacksIS1K_NS1P_17LinearCombinationISI_fSI_fLNS_15FloatRoundStyleE2EEESH_S1O_JEEENS4_5SM1004TMEM4LOAD26SM100_TMEM_LOAD_32dp32b64xES13_NS14_INS15_ILi2ELi4ELi3EEES18_NSW_INS5_IJS19_S1M_EEENS5_IJS1M_SB_EEEEEEENS4_39AutoVectorizingCopyWithAssumedAlignmentILi128EEENS4_14SM90_TMA_STOREES23_S25_S25_EEEvvEEEEvNT_6ParamsE)
        .other          _ZN7cutlass13device_kernelINS_4gemm6kernel13GemmUniversalIN4cute5tupleIJiiiiEEENS1_10collective13CollectiveMmaINS1_35MainloopSm100TmaUmmaWarpSpecializedILi4ELi2ELi2ENS5_IJNS4_1CILi1EEESB_SB_EEEEENS5_IJNSA_ILi128EEENSA_ILi256EEENSA_ILi32EEEEEENS_12float_e5m2_tENS5_IJlSB_lEEESI_SJ_NS4_8TiledMMAINS4_8MMA_AtomIJNS4_10MMA_TraitsINS4_19SM100_MMA_F8F6F4_SSEJSI_SI_fSE_SF_NS4_17integral_constantINS4_4UMMA5MajorELSQ_0EEESR_NSO_INSP_7ScaleInELSS_0EEEST_EEEEEENS4_6LayoutISC_NS5_IJNSA_ILi0EEESX_SX_EEEEENS5_IJNS4_10UnderscoreES10_S10_EEEEENS4_13SM90_TMA_LOADENS4_14ComposedLayoutINS4_7SwizzleILi1ELi4ELi3EEENS4_18smem_ptr_flag_bitsILi8EEENSW_INS5_IJNSA_ILi8EEESG_EEENS5_IJSG_SB_EEEEEEEvNS4_8identityES13_S1D_vS1E_EENS_8epilogue10collective18CollectiveEpilogueINS1G_23Sm100TmaWarpSpecializedILi4ELi2ELi64ELb0ELb0EEEJSH_NS5_IJNSW_ISE_SB_EENSW_INSA_ILi64EEESB_EEEEESI_SJ_SI_SJ_NS1G_6fusion15FusionCallbacksIS1K_NS1P_17LinearCombinationISI_fSI_fLNS_15FloatRoundStyleE2EEESH_S1O_JEEENS4_5SM1004TMEM4LOAD26SM100_TMEM_LOAD_32dp32b64xES13_NS14_INS15_ILi2ELi4ELi3EEES18_NSW_INS5_IJS19_S1M_EEENS5_IJS1M_SB_EEEEEEENS4_39AutoVectorizingCopyWithAssumedAlignmentILi128EEENS4_14SM90_TMA_STOREES23_S25_S25_EEEvvEEEEvNT_6ParamsE,@"STO_CUDA_ENTRY STV_DEFAULT"
_ZN7cutlass13device_kernelINS_4gemm6kernel13GemmUniversalIN4cute5tupleIJiiiiEEENS1_10collective13CollectiveMmaINS1_35MainloopSm100TmaUmmaWarpSpecializedILi4ELi2ELi2ENS5_IJNS4_1CILi1EEESB_SB_EEEEENS5_IJNSA_ILi128EEENSA_ILi256EEENSA_ILi32EEEEEENS_12float_e5m2_tENS5_IJlSB_lEEESI_SJ_NS4_8TiledMMAINS4_8MMA_AtomIJNS4_10MMA_TraitsINS4_19SM100_MMA_F8F6F4_SSEJSI_SI_fSE_SF_NS4_17integral_constantINS4_4UMMA5MajorELSQ_0EEESR_NSO_INSP_7ScaleInELSS_0EEEST_EEEEEENS4_6LayoutISC_NS5_IJNSA_ILi0EEESX_SX_EEEEENS5_IJNS4_10UnderscoreES10_S10_EEEEENS4_13SM90_TMA_LOADENS4_14ComposedLayoutINS4_7SwizzleILi1ELi4ELi3EEENS4_18smem_ptr_flag_bitsILi8EEENSW_INS5_IJNSA_ILi8EEESG_EEENS5_IJSG_SB_EEEEEEEvNS4_8identityES13_S1D_vS1E_EENS_8epilogue10collective18CollectiveEpilogueINS1G_23Sm100TmaWarpSpecializedILi4ELi2ELi64ELb0ELb0EEEJSH_NS5_IJNSW_ISE_SB_EENSW_INSA_ILi64EEESB_EEEEESI_SJ_SI_SJ_NS1G_6fusion15FusionCallbacksIS1K_NS1P_17LinearCombinationISI_fSI_fLNS_15FloatRoundStyleE2EEESH_S1O_JEEENS4_5SM1004TMEM4LOAD26SM100_TMEM_LOAD_32dp32b64xES13_NS14_INS15_ILi2ELi4ELi3EEES18_NSW_INS5_IJS19_S1M_EEENS5_IJS1M_SB_EEEEEEENS4_39AutoVectorizingCopyWithAssumedAlignmentILi128EEENS4_14SM90_TMA_STOREES23_S25_S25_EEEvvEEEEvNT_6ParamsE:
[----:B------:R-:W1:Y:S01]  /*0000*/  LDC R1, c[0x0][0x37c] ;  /* 0x0000df00ff017b82 */ /* 0x000e620000000800 */
[----:B------:R-:W2:Y:S01]  /*0010*/  S2R R185, SR_TID.X ;  /* 0x0000000000b97919 */ /* 0x000ea20000002100 */
[----:B------:R-:W3:Y:S01]  /*0020*/  LDCU.64 UR4, c[0x0][0x890] ;  /* 0x00011200ff0477ac */ /* 0x000ee20008000a00 */
[----:B------:R-:W-:Y:S02]  /*0030*/  PRMT R171, RZ, 0x7610, R171 ;  /* 0x00007610ffab7816 */ /* 0x000fe400000000ab */
[----:B------:R-:W-:Y:S01]  /*0040*/  ELECT P5, URZ, PT ;  /* 0x0000000000ff782f */ /* 0x000fe200038a0000 */
[----:B------:R-:W4:Y:S01]  /*0050*/  LDCU.64 UR46, c[0x0][0x358] ;  /* 0x00006b00ff2e77ac */ /* 0x000f220008000a00 */
[----:B---3--:R-:W-:-:S04]  /*0060*/  UISETP.NE.U32.AND UP0, UPT, UR4, URZ, UPT ;  /* 0x000000ff0400728c */ /* 0x008fc8000bf05070 */
[----:B------:R-:W-:Y:S01]  /*0070*/  UISETP.NE.AND.EX UP0, UPT, UR5, URZ, UPT, UP0 ;  /* 0x000000ff0500728c */ /* 0x000fe2000bf05300 */
[----:B--2---:R-:W-:-:S05]  /*0080*/  SHF.R.U32.HI R173, RZ, 0x5, R185 ;  /* 0x00000005ffad7819 */ /* 0x004fca00000116b9 */
[----:B------:R-:W2:Y:S02]  /*0090*/  SHFL.IDX PT, R0, R173, RZ, 0x1f ;  /* 0x00001fffad007589 */ /* 0x000ea400000e0000 */
[----:B--2---:R-:W-:Y:S01]  /*00a0*/  R2UR UR8, R0 ;  /* 0x00000000000872ca */ /* 0x004fe200000e0000 */
[----:B-1--4-:R-:W-:-:S14]  /*00b0*/  BRA.U UP0, `(.L_x_0) ;  /* 0x00000001002c7547 */ /* 0x012fdc000b800000 */
[----:B------:R-:W1:Y:S02]  /*00c0*/  LDCU.64 UR6, c[0x0][0x888] ;  /* 0x00011100ff0677ac */ /* 0x000e640008000a00 */
[----:B-1----:R-:W-:-:S04]  /*00d0*/  UISETP.NE.U32.AND UP0, UPT, UR6, URZ, UPT ;  /* 0x000000ff0600728c */ /* 0x002fc8000bf05070 */
[----:B------:R-:W-:-:S09]  /*00e0*/  UISETP.NE.AND.EX UP0, UPT, UR7, URZ, UPT, UP0 ;  /* 0x000000ff0700728c */ /* 0x000fd2000bf05300 */
[----:B------:R-:W-:Y:S05]  /*00f0*/  BRA.U !UP0, `(.L_x_1) ;  /* 0x0000000108107547 */ /* 0x000fea000b800000 */
[----:B------:R-:W1:Y:S02]  /*0100*/  LDC.64 R2, c[0x0][0x888] ;  /* 0x00022200ff027b82 */ /* 0x000e640000000a00 */
[----:B-1----:R1:W5:Y:S01]  /*0110*/  LDG.E R81, desc[UR46][R2.64] ;  /* 0x0000002e02517981 */ /* 0x002362000c1e1900 */
[----:B------:R-:W-:Y:S01]  /*0120*/  HFMA2 R171, -RZ, RZ, 0, 5.9604644775390625e-08 ;  /* 0x00000001ffab7431 */ /* 0x000fe200000001ff */
[----:B------:R-:W-:Y:S05]  /*0130*/  BRA `(.L_x_0) ;  /* 0x00000000000c7947 */ /* 0x000fea0003800000 */
.L_x_1:
[----:B------:R-:W1:Y:S01]  /*0140*/  LDCU UR6, c[0x0][0x880] ;  /* 0x00011000ff0677ac */ /* 0x000e620008000800 */
[----:B------:R-:W-:Y:S01]  /*0150*/  HFMA2 R171, -RZ, RZ, 0, 5.9604644775390625e-08 ;  /* 0x00000001ffab7431 */ /* 0x000fe200000001ff */
[----:B-1----:R-:W-:-:S07]  /*0160*/  MOV R81, UR6 ;  /* 0x0000000600517c02 */ /* 0x002fce0008000f00 */
.L_x_0:
[----:B------:R-:W2:Y:S02]  /*0170*/  LDCU.64 UR6, c[0x0][0x8b0] ;  /* 0x00011600ff0677ac */ /* 0x000ea40008000a00 */
[----:B--2---:R-:W-:-:S04]  /*0180*/  UISETP.NE.U32.AND UP0, UPT, UR6, URZ, UPT ;  /* 0x000000ff0600728c */ /* 0x004fc8000bf05070 */
[----:B------:R-:W-:-:S09]  /*0190*/  UISETP.NE.AND.EX UP0, UPT, UR7, URZ, UPT, UP0 ;  /* 0x000000ff0700728c */ /* 0x000fd2000bf05300 */
[----:B------:R-:W-:Y:S05]  /*01a0*/  BRA.U UP0, `(.L_x_2) ;  /* 0x0000000100247547 */ /* 0x000fea000b800000 */
[----:B------:R-:W2:Y:S02]  /*01b0*/  LDCU.64 UR6, c[0x0][0x8a8] ;  /* 0x00011500ff0677ac */ /* 0x000ea40008000a00 */
[----:B--2---:R-:W-:-:S04]  /*01c0*/  UISETP.NE.U32.AND UP0, UPT, UR6, URZ, UPT ;  /* 0x000000ff0600728c */ /* 0x004fc8000bf05070 */
[----:B------:R-:W-:-:S09]  /*01d0*/  UISETP.NE.AND.EX UP0, UPT, UR7, URZ, UPT, UP0 ;  /* 0x000000ff0700728c */ /* 0x000fd2000bf05300 */
[----:B------:R-:W-:Y:S05]  /*01e0*/  BRA.U !UP0, `(.L_x_3) ;  /* 0x00000001080c7547 */ /* 0x000fea000b800000 */
[----:B------:R-:W2:Y:S02]  /*01f0*/  LDC.64 R78, c[0x0][0x8a8] ;  /* 0x00022a00ff4e7b82 */ /* 0x000ea40000000a00 */
[----:B--2---:R2:W5:Y:S01]  /*0200*/  LDG.E R78, desc[UR46][R78.64] ;  /* 0x0000002e4e4e7981 */ /* 0x004562000c1e1900 */
[----:B------:R-:W-:Y:S05]  /*0210*/  BRA `(.L_x_2) ;  /* 0x0000000000087947 */ /* 0x000fea0003800000 */
.L_x_3:
[----:B------:R-:W2:Y:S02]  /*0220*/  LDCU UR6, c[0x0][0x8a0] ;  /* 0x00011400ff0677ac */ /* 0x000ea40008000800 */
[----:B--2---:R-:W-:Y:S02]  /*0230*/  MOV R78, UR6 ;  /* 0x00000006004e7c02 */ /* 0x004fe40008000f00 */
.L_x_2:
[----:B------:R-:W-:Y:S01]  /*0240*/  IMAD.U32 R0, RZ, RZ, UR8 ;  /* 0x00000008ff007e24 */ /* 0x000fe2000f8e00ff */
[----:B------:R-:W-:Y:S04]  /*0250*/  BSSY.RECONVERGENT B0, `(.L_x_4) ;  /* 0x000000c000007945 */ /* 0x000fe80003800200 */
[C---:B------:R-:W-:Y:S02]  /*0260*/  ISETP.NE.OR P1, PT, R0.reuse, 0x1, !P5 ;  /* 0x000000010000780c */ /* 0x040fe40006f25670 */
[----:B------:R-:W-:-:S11]  /*0270*/  ISETP.NE.OR P0, PT, R0, 0x3, !P5 ;  /* 0x000000030000780c */ /* 0x000fd60006f05670 */
[----:B------:R-:W-:Y:S05]  /*0280*/  @P1 BRA `(.L_x_5) ;  /* 0x0000000000201947 */ /* 0x000fea0003800000 */
[----:B------:R-:W3:Y:S02]  /*0290*/  LDCU.64 UR6, c[0x0][0x348] ;  /* 0x00006900ff0677ac */ /* 0x000ee40008000a00 */
[----:B---3--:R-:W-:Y:S02]  /*02a0*/  UIADD3 UR10, UP1, UPT, UR6, 0x80, URZ ;  /* 0x00000080060a7890 */ /* 0x008fe4000ff3e0ff */
[----:B------:R-:W-:Y:S02]  /*02b0*/  UIADD3 UR6, UP0, UPT, UR6, 0x180, URZ ;  /* 0x0000018006067890 */ /* 0x000fe4000ff1e0ff */
[----:B------:R-:W-:Y:S02]  /*02c0*/  UIADD3.X UR11, UPT, UPT, URZ, UR7, URZ, UP1, !UPT ;  /* 0x00000007ff0b7290 */ /* 0x000fe40008ffe4ff */
[----:B------:R-:W-:-:S07]  /*02d0*/  UIADD3.X UR7, UPT, UPT, URZ, UR7, URZ, UP0, !UPT ;  /* 0x00000007ff077290 */ /* 0x000fce00087fe4ff */
[----:B------:R3:W-:Y:S02]  /*02e0*/  UTMACCTL.PF [UR10] ;  /* 0x000000000a0079b9 */ /* 0x0007e40008040000 */
[----:B------:R3:W-:Y:S02]  /*02f0*/  UTMACCTL.PF [UR6] ;  /* 0x00000000060079b9 */ /* 0x0007e40008040000 */
[----:B---3--:R-:W-:Y:S01]  /*0300*/  NOP ;  /* 0x0000000000007918 */ /* 0x008fe20000000000 */
.L_x_5:
[----:B------:R-:W-:Y:S05]  /*0310*/  BSYNC.RECONVERGENT B0 ;  /* 0x0000000000007941 */ /* 0x000fea0003800200 */
.L_x_4:
[----:B------:R-:W-:Y:S04]  /*0320*/  BSSY.RECONVERGENT B0, `(.L_x_6) ;  /* 0x000000a000007945 */ /* 0x000fe80003800200 */
        /* <DEDUP_REMOVED lines=9> */
.L_x_7:
[----:B------:R-:W-:Y:S05]  /*03c0*/  BSYNC.RECONVERGENT B0 ;  /* 0x0000000000007941 */ /* 0x000fea0003800200 */
.L_x_6:
[----:B------:R-:W3:Y:S01]  /*03d0*/  LDCU.64 UR6, c[0x0][0x888] ;  /* 0x00011100ff0677ac */ /* 0x000ee20008000a00 */
[----:B------:R-:W-:Y:S02]  /*03e0*/  UISETP.EQ.U32.AND UP1, UPT, UR4, URZ, UPT ;  /* 0x000000ff0400728c */ /* 0x000fe4000bf22070 */
[----:B------:R-:W-:Y:S02]  /*03f0*/  UPLOP3.LUT UP2, UPT, UPT, UPT, UPT, 0x80, 0x8 ;  /* 0x000000000008789c */ /* 0x000fe40003f4f070 */
[----:B---3--:R-:W-:-:S04]  /*0400*/  UISETP.NE.U32.AND UP0, UPT, UR6, URZ, UPT ;  /* 0x000000ff0600728c */ /* 0x008fc8000bf05070 */
[----:B------:R-:W-:-:S04]  /*0410*/  UISETP.NE.AND.EX UP0, UPT, UR7, URZ, UPT, UP0 ;  /* 0x000000ff0700728c */ /* 0x000fc8000bf05300 */
[----:B------:R-:W-:-:S04]  /*0420*/  UISETP.EQ.OR.EX UP3, UPT, UR5, URZ, !UP0, UP1 ;  /* 0x000000ff0500728c */ /* 0x000fc8000c762710 */
[----:B------:R-:W-:-:S05]  /*0430*/  UP2UR UR50, UPR, URZ, 0x8 ;  /* 0x00000008ff327883 */ /* 0x000fca0008000000 */
[----:B------:R-:W-:Y:S07]  /*0440*/  BRA.U !UP3, `(.L_x_8) ;  /* 0x000000010b207547 */ /* 0x000fee000b800000 */
[----:B------:R-:W-:Y:S01]  /*0450*/  UISETP.NE.U32.AND UP2, UPT, UR4, URZ, UPT ;  /* 0x000000ff0400728c */ /* 0x000fe2000bf45070 */
[----:B-----5:R-:W-:Y:S01]  /*0460*/  FSETP.NEU.AND P0, PT, R81, RZ, PT ;  /* 0x000000ff5100720b */ /* 0x020fe20003f0d000 */
[----:B------:R-:W-:Y:S02]  /*0470*/  USEL UR4, URZ, 0xffffffff, UP0 ;  /* 0xffffffffff047887 */ /* 0x000fe40008000000 */
[----:B------:R-:W-:-:S10]  /*0480*/  UISETP.NE.AND.EX UP2, UPT, UR5, URZ, UPT, UP2 ;  /* 0x000000ff0500728c */ /* 0x000fd4000bf45320 */
[----:B------:R-:W-:Y:S01]  /*0490*/  VOTEU.ANY UP1, P0 ;  /* 0x0000000000ff7886 */ /* 0x000fe20000020100 */
[----:B------:R-:W-:-:S04]  /*04a0*/  @!UP2 USEL UR4, URZ, 0xffffffff, UP1 ;  /* 0xffffffffff04a887 */ /* 0x000fc80008800000 */
[----:B------:R-:W-:-:S04]  /*04b0*/  ULOP3.LUT UR4, UR4, 0x1, URZ, 0xc0, !UPT ;  /* 0x0000000104047892 */ /* 0x000fc8000f8ec0ff */
[----:B------:R-:W-:-:S11]  /*04c0*/  UISETP.NE.U32.AND UP2, UPT, UR4, 0x1, UPT ;  /* 0x000000010400788c */ /* 0x000fd6000bf45070 */
.L_x_8:
[----:B-1----:R-:W1:Y:S01]  /*04d0*/  SHFL.IDX PT, R2, R173, RZ, 0x1f ;  /* 0x00001fffad027589 */ /* 0x002e6200000e0000 */
[----:B------:R-:W-:-:S04]  /*04e0*/  UISETP.NE.AND UP1, UPT, UR8, 0x2, UPT ;  /* 0x000000020800788c */ /* 0x000fc8000bf25270 */
[----:B------:R-:W-:Y:S01]  /*04f0*/  USEL UR6, URZ, 0x1, UP1 ;  /* 0x00000001ff067887 */ /* 0x000fe20008800000 */
[----:B-1----:R-:W-:-:S13]  /*0500*/  ISETP.NE.AND P0, PT, R2, RZ, PT ;  /* 0x000000ff0200720c */ /* 0x002fda0003f05270 */
[----:B------:R-:W-:Y:S05]  /*0510*/  @P0 BRA `(.L_x_9) ;  /* 0x0000000000480947 */ /* 0x000fea0003800000 */
[----:B------:R-:W1:Y:S01]  /*0520*/  S2UR UR5, SR_CgaCtaId ;  /* 0x00000000000579c3 */ /* 0x000e620000008800 */
[----:B------:R-:W-:Y:S01]  /*0530*/  UMOV UR7, 0x400 ;  /* 0x0000040000077882 */ /* 0x000fe20000000000 */
[----:B------:R-:W-:Y:S01]  /*0540*/  UMOV UR4, 0x1 ;  /* 0x0000000100047882 */ /* 0x000fe20000000000 */
[----:B------:R-:W-:Y:S01]  /*0550*/  ELECT P0, URZ, PT ;  /* 0x0000000000ff782f */ /* 0x000fe20003800000 */
[----:B------:R-:W-:-:S04]  /*0560*/  UIADD3 UR10, UPT, UPT, -UR4, 0x100000, URZ ;  /* 0x00100000040a7890 */ /* 0x000fc8000fffe1ff */
[----:B------:R-:W-:Y:S02]  /*0570*/  USHF.L.U32 UR11, UR10, 0xb, URZ ;  /* 0x0000000b0a0b7899 */ /* 0x000fe400080006ff */
[----:B------:R-:W-:Y:S02]  /*0580*/  USHF.L.U32 UR10, UR10, 0x1, URZ ;  /* 0x000000010a0a7899 */ /* 0x000fe400080006ff */
[----:B-1----:R-:W-:Y:S01]  /*0590*/  ULEA UR5, UR5, UR7, 0x18 ;  /* 0x0000000705057291 */ /* 0x002fe2000f8ec0ff */
[----:B------:R-:W1:Y:S11]  /*05a0*/  FENCE.VIEW.ASYNC.S ;  /* 0x00000000000073c6 */ /* 0x000e760000000000 */
[----:B-1----:R1:W3:Y:S01]  /*05b0*/  SYNCS.EXCH.64 URZ, [UR5], UR10 ;  /* 0x0000000a05ff75b2 */ /* 0x0022e20008000100 */
[----:B------:R1:W4:Y:S01]  /*05c0*/  SYNCS.EXCH.64 URZ, [UR5+0x20], UR10 ;  /* 0x0000200a05ff75b2 */ /* 0x0003220008000100 */
[----:B------:R1:W1:Y:S01]  /*05d0*/  SYNCS.EXCH.64 URZ, [UR5+0x8], UR10 ;  /* 0x0000080a05ff75b2 */ /* 0x0002620008000100 */
[----:B------:R1:W1:Y:S01]  /*05e0*/  SYNCS.EXCH.64 URZ, [UR5+0x28], UR10 ;  /* 0x0000280a05ff75b2 */ /* 0x0002620008000100 */
[----:B------:R1:W1:Y:S01]  /*05f0*/  SYNCS.EXCH.64 URZ, [UR5+0x10], UR10 ;  /* 0x0000100a05ff75b2 */ /* 0x0002620008000100 */
[----:B------:R1:W1:Y:S01]  /*0600*/  SYNCS.EXCH.64 URZ, [UR5+0x30], UR10 ;  /* 0x0000300a05ff75b2 */ /* 0x0002620008000100 */
[----:B------:R1:W1:Y:S01]  /*0610*/  SYNCS.EXCH.64 URZ, [UR5+0x18], UR10 ;  /* 0x0000180a05ff75b2 */ /* 0x0002620008000100 */
[----:B------:R1:W1:Y:S01]  /*0620*/  SYNCS.EXCH.64 URZ, [UR5+0x38], UR10 ;  /* 0x0000380a05ff75b2 */ /* 0x0002620008000100 */
[----:B------:R-:W-:Y:S01]  /*0630*/  NOP ;  /* 0x0000000000007918 */ /* 0x000fe20000000000 */
.L_x_9:
[----:B------:R-:W2:Y:S01]  /*0640*/  SHFL.IDX PT, R2, R173, RZ, 0x1f ;  /* 0x00001fffad027589 */ /* 0x000ea200000e0000 */
[----:B------:R-:W-:Y:S01]  /*0650*/  NOP ;  /* 0x0000000000007918 */ /* 0x000fe20000000000 */
[----:B--2---:R-:W-:-:S13]  /*0660*/  ISETP.NE.AND P0, PT, R2, 0x1, PT ;  /* 0x000000010200780c */ /* 0x004fda0003f05270 */
[----:B------:R-:W-:Y:S05]  /*0670*/  @P0 BRA `(.L_x_10) ;  /* 0x0000000000580947 */ /* 0x000fea0003800000 */
[----:B------:R-:W2:Y:S01]  /*0680*/  S2UR UR7, SR_CgaCtaId ;  /* 0x00000000000779c3 */ /* 0x000ea20000008800 */
[----:B------:R-:W-:Y:S01]  /*0690*/  UMOV UR9, 0x400 ;  /* 0x0000040000097882 */ /* 0x000fe20000000000 */
[----:B-1----:R-:W-:Y:S01]  /*06a0*/  UMOV UR5, 0x20 ;  /* 0x0000002000057882 */ /* 0x002fe20000000000 */
[----:B------:R-:W-:Y:S01]  /*06b0*/  UMOV UR4, 0x80 ;  /* 0x0000008000047882 */ /* 0x000fe20000000000 */
[----:B------:R-:W-:-:S04]  /*06c0*/  UIADD3 UR10, UPT, UPT, -UR5, 0x100000, URZ ;  /* 0x00100000050a7890 */ /* 0x000fc8000fffe1ff */
[----:B------:R-:W-:Y:S02]  /*06d0*/  USHF.L.U32 UR11, UR10, 0xb, URZ ;  /* 0x0000000b0a0b7899 */ /* 0x000fe400080006ff */
[----:B------:R-:W-:Y:S02]  /*06e0*/  USHF.L.U32 UR10, UR10, 0x1, URZ ;  /* 0x000000010a0a7899 */ /* 0x000fe400080006ff */
[----:B------:R-:W-:-:S04]  /*06f0*/  UIADD3 UR4, UPT, UPT, -UR4, 0x100000, URZ ;  /* 0x0010000004047890 */ /* 0x000fc8000fffe1ff */
[----:B------:R-:W-:Y:S02]  /*0700*/  USHF.L.U32 UR5, UR4, 0xb, URZ ;  /* 0x0000000b04057899 */ /* 0x000fe400080006ff */
[----:B------:R-:W-:Y:S01]  /*0710*/  USHF.L.U32 UR4, UR4, 0x1, URZ ;  /* 0x0000000104047899 */ /* 0x000fe200080006ff */
[----:B------:R-:W-:Y:S01]  /*0720*/  ELECT P0, URZ, PT ;  /* 0x0000000000ff782f */ /* 0x000fe20003800000 */
[----:B--2---:R-:W-:Y:S01]  /*0730*/  ULEA UR7, UR7, UR9, 0x18 ;  /* 0x0000000907077291 */ /* 0x004fe2000f8ec0ff */
[----:B------:R-:W1:Y:S11]  /*0740*/  FENCE.VIEW.ASYNC.S ;  /* 0x00000000000073c6 */ /* 0x000e760000000000 */
[----:B-1----:R2:W1:Y:S01]  /*0750*/  SYNCS.EXCH.64 URZ, [UR7+0x40], UR10 ;  /* 0x0000400a07ff75b2 */ /* 0x0024620008000100 */
[----:B------:R2:W1:Y:S01]  /*0760*/  SYNCS.EXCH.64 URZ, [UR7+0x60], UR4 ;  /* 0x0000600407ff75b2 */ /* 0x0004620008000100 */
[----:B------:R2:W1:Y:S01]  /*0770*/  SYNCS.EXCH.64 URZ, [UR7+0x48], UR10 ;  /* 0x0000480a07ff75b2 */ /* 0x0004620008000100 */
[----:B------:R2:W1:Y:S01]  /*0780*/  SYNCS.EXCH.64 URZ, [UR7+0x68], UR4 ;  /* 0x0000680407ff75b2 */ /* 0x0004620008000100 */
[----:B------:R2:W1:Y:S01]  /*0790*/  SYNCS.EXCH.64 URZ, [UR7+0x50], UR10 ;  /* 0x0000500a07ff75b2 */ /* 0x0004620008000100 */
[----:B------:R2:W1:Y:S01]  /*07a0*/  SYNCS.EXCH.64 URZ, [UR7+0x70], UR4 ;  /* 0x0000700407ff75b2 */ /* 0x0004620008000100 */
[----:B------:R2:W1:Y:S01]  /*07b0*/  SYNCS.EXCH.64 URZ, [UR7+0x58], UR10 ;  /* 0x0000580a07ff75b2 */ /* 0x0004620008000100 */
[----:B------:R2:W1:Y:S02]  /*07c0*/  SYNCS.EXCH.64 URZ, [UR7+0x78], UR4 ;  /* 0x0000780407ff75b2 */ /* 0x0004640008000100 */
[----:B--2---:R-:W-:Y:S01]  /*07d0*/  NOP ;  /* 0x0000000000007918 */ /* 0x004fe20000000000 */
.L_x_10:
[----:B------:R-:W2:Y:S01]  /*07e0*/  SHFL.IDX PT, R2, R173, RZ, 0x1f ;  /* 0x00001fffad027589 */ /* 0x000ea200000e0000 */
[----:B------:R-:W-:Y:S01]  /*07f0*/  NOP ;  /* 0x0000000000007918 */ /* 0x000fe20000000000 */
[----:B--2---:R-:W-:-:S13]  /*0800*/  ISETP.NE.AND P0, PT, R2, 0x3, PT ;  /* 0x000000030200780c */ /* 0x004fda0003f05270 */
[----:B------:R-:W-:Y:S05]  /*0810*/  @P0 BRA `(.L_x_11) ;  /* 0x0000000000300947 */ /* 0x000fea0003800000 */
[----:B-1----:R-:W1:Y:S01]  /*0820*/  S2UR UR5, SR_CgaCtaId ;  /* 0x00000000000579c3 */ /* 0x002e620000008800 */
        /* <DEDUP_REMOVED lines=8> */
[----:B-1----:R2:W1:Y:S01]  /*08b0*/  SYNCS.EXCH.64 URZ, [UR5+0x80], UR10 ;  /* 0x0000800a05ff75b2 */ /* 0x0024620008000100 */
[----:B------:R2:W1:Y:S02]  /*08c0*/  SYNCS.EXCH.64 URZ, [UR5+0x88], UR10 ;  /* 0x0000880a05ff75b2 */ /* 0x0004640008000100 */
[----:B--2---:R-:W-:Y:S01]  /*08d0*/  NOP ;  /* 0x0000000000007918 */ /* 0x004fe20000000000 */
.L_x_11:
[----:B------:R-:W2:Y:S01]  /*08e0*/  SHFL.IDX PT, R2, R173, RZ, 0x1f ;  /* 0x00001fffad027589 */ /* 0x000ea200000e0000 */
[----:B------:R-:W-:Y:S01]  /*08f0*/  NOP ;  /* 0x0000000000007918 */ /* 0x000fe20000000000 */
[----:B--2---:R-:W-:-:S13]  /*0900*/  ISETP.NE.AND P0, PT, R2, 0x4, PT ;  /* 0x000000040200780c */ /* 0x004fda0003f05270 */
[----:B------:R-:W-:Y:S05]  /*0910*/  @P0 BRA `(.L_x_12) ;  /* 0x00000000004c0947 */ /* 0x000fea0003800000 */
[----:B-1----:R-:W1:Y:S01]  /*0920*/  S2UR UR5, SR_CgaCtaId ;  /* 0x00000000000579c3 */ /* 0x002e620000008800 */
[----:B------:R-:W-:Y:S01]  /*0930*/  UMOV UR9, 0x100 ;  /* 0x0000010000097882 */ /* 0x000fe20000000000 */
[----:B------:R-:W-:Y:S01]  /*0940*/  UMOV UR7, 0x400 ;  /* 0x0000040000077882 */ /* 0x000fe20000000000 */
[----:B------:R-:W-:Y:S01]  /*0950*/  USEL UR9, UR9, 0xe0, UP2 ;  /* 0x000000e009097887 */ /* 0x000fe20009000000 */
[----:B------:R-:W-:Y:S01]  /*0960*/  UMOV UR4, 0x1 ;  /* 0x0000000100047882 */ /* 0x000fe20000000000 */
[----:B------:R-:W-:Y:S01]  /*0970*/  ELECT P0, URZ, PT ;  /* 0x0000000000ff782f */ /* 0x000fe20003800000 */
[----:B------:R-:W-:-:S04]  /*0980*/  UIADD3 UR10, UPT, UPT, -UR4, 0x100000, URZ ;  /* 0x00100000040a7890 */ /* 0x000fc8000fffe1ff */
[----:B------:R-:W-:Y:S02]  /*0990*/  USHF.L.U32 UR11, UR10, 0xb, URZ ;  /* 0x0000000b0a0b7899 */ /* 0x000fe400080006ff */
[----:B------:R-:W-:Y:S02]  /*09a0*/  USHF.L.U32 UR10, UR10, 0x1, URZ ;  /* 0x000000010a0a7899 */ /* 0x000fe400080006ff */
[----:B------:R-:W-:-:S04]  /*09b0*/  UIADD3 UR12, UPT, UPT, -UR9, 0x100000, URZ ;  /* 0x00100000090c7890 */ /* 0x000fc8000fffe1ff */
[----:B------:R-:W-:Y:S02]  /*09c0*/  USHF.L.U32 UR13, UR12, 0xb, URZ ;  /* 0x0000000b0c0d7899 */ /* 0x000fe400080006ff */
[----:B------:R-:W-:Y:S02]  /*09d0*/  USHF.L.U32 UR12, UR12, 0x1, URZ ;  /* 0x000000010c0c7899 */ /* 0x000fe400080006ff */
[----:B-1----:R-:W-:Y:S01]  /*09e0*/  ULEA UR5, UR5, UR7, 0x18 ;  /* 0x0000000705057291 */ /* 0x002fe2000f8ec0ff */
[----:B------:R-:W1:Y:S11]  /*09f0*/  FENCE.VIEW.ASYNC.S ;  /* 0x00000000000073c6 */ /* 0x000e760000000000 */
[----:B-1----:R2:W1:Y:S01]  /*0a00*/  SYNCS.EXCH.64 URZ, [UR5+0x90], UR10 ;  /* 0x0000900a05ff75b2 */ /* 0x0024620008000100 */
[----:B------:R2:W1:Y:S01]  /*0a10*/  SYNCS.EXCH.64 URZ, [UR5+0xa0], UR12 ;  /* 0x0000a00c05ff75b2 */ /* 0x0004620008000100 */
[----:B------:R2:W1:Y:S01]  /*0a20*/  SYNCS.EXCH.64 URZ, [UR5+0x98], UR10 ;  /* 0x0000980a05ff75b2 */ /* 0x0004620008000100 */
[----:B------:R2:W1:Y:S02]  /*0a30*/  SYNCS.EXCH.64 URZ, [UR5+0xa8], UR12 ;  /* 0x0000a80c05ff75b2 */ /* 0x0004640008000100 */
[----:B--2---:R-:W-:Y:S01]  /*0a40*/  NOP ;  /* 0x0000000000007918 */ /* 0x004fe20000000000 */
.L_x_12:
        /* <DEDUP_REMOVED lines=20> */
[----:B------:R2:W1:Y:S02]  /*0b90*/  SYNCS.EXCH.64 URZ, [UR7+0xc8], UR4 ;  /* 0x0000c80407ff75b2 */ /* 0x0004640008000100 */
[----:B--2---:R-:W-:Y:S01]  /*0ba0*/  NOP ;  /* 0x0000000000007918 */ /* 0x004fe20000000000 */
.L_x_13:
        /* <DEDUP_REMOVED lines=18> */
.L_x_14:
[----:B-1----:R-:W1:Y:S01]  /*0cd0*/  S2UR UR5, SR_CTAID.X ;  /* 0x00000000000579c3 */ /* 0x002e620000002500 */
[----:B------:R-:W-:-:S05]  /*0ce0*/  CS2R.32 R170, SR_CgaSize ;  /* 0x0000000000aa7805 */ /* 0x000fca0000008a00 */
[----:B------:R-:W-:-:S05]  /*0cf0*/  IMAD R170, R170, -0xa0, RZ ;  /* 0xffffff60aaaa7824 */ /* 0x000fca00078e02ff */
[----:B------:R-:W-:-:S14]  /*0d00*/  R2UR UR9, R170 ;  /* 0x00000000aa0972ca */ /* 0x000fdc00000e0000 */
[----:B------:R-:W2:Y:S01]  /*0d10*/  LDCU UR9, c[0x0][UR9+0x2b0] ;  /* 0x00005600090977ac */ /* 0x000ea20008000800 */
[----:B------:R-:W-:Y:S01]  /*0d20*/  NOP ;  /* 0x0000000000007918 */ /* 0x000fe20000000000 */
[----:B------:R-:W-:-:S05]  /*0d30*/  CS2R.32 R170, SR_CgaSize ;  /* 0x0000000000aa7805 */ /* 0x000fca0000008a00 */
[----:B------:R-:W-:-:S05]  /*0d40*/  IMAD R170, R170, -0xa0, RZ ;  /* 0xffffff60aaaa7824 */ /* 0x000fca00078e02ff */
[----:B------:R-:W-:-:S14]  /*0d50*/  R2UR UR7, R170 ;  /* 0x00000000aa0772ca */ /* 0x000fdc00000e0000 */
[----:B------:R-:W3:Y:S01]  /*0d60*/  LDCU UR7, c[0x0][UR7+0x2b4] ;  /* 0x00005680070777ac */ /* 0x000ee20008000800 */
[----:B------:R-:W4:Y:S08]  /*0d70*/  S2UR UR4, SR_CTAID.Y ;  /* 0x00000000000479c3 */ /* 0x000f300000002600 */
[----:B------:R-:W3:Y:S01]  /*0d80*/  LDC R9, c[0x0][0xb24] ;  /* 0x0002c900ff097b82 */ /* 0x000ee20000000800 */
[----:B-1----:R-:W-:-:S02]  /*0d90*/  I2FP.F32.U32 R5, UR5 ;  /* 0x0000000500057c45 */ /* 0x002fc40008201000 */
[----:B------:R-:W-:-:S05]  /*0da0*/  CS2R.32 R3, SR_CgaSize ;  /* 0x0000000000037805 */ /* 0x000fca0000008a00 */
[----:B------:R-:W-:-:S06]  /*0db0*/  IMAD R3, R3, -0xa0, RZ ;  /* 0xffffff6003037824 */ /* 0x000fcc00078e02ff */
[----:B------:R-:W1:Y:S01]  /*0dc0*/  LDC R3, c[0x0][R3+0x2a0] ;  /* 0x0000a80003037b82 */ /* 0x000e620000000800 */
[----:B------:R-:W-:Y:S01]  /*0dd0*/  MOV R21, UR5 ;  /* 0x0000000500157c02 */ /* 0x000fe20008000f00 */
[----:B--2---:R-:W-:Y:S01]  /*0de0*/  FMUL R5, R5, UR9 ;  /* 0x0000000905057c20 */ /* 0x004fe20008400000 */
[----:B----4-:R-:W-:Y:S02]  /*0df0*/  I2FP.F32.U32 R4, UR4 ;  /* 0x0000000400047c45 */ /* 0x010fe40008201000 */
[----:B------:R-:W-:-:S05]  /*0e00*/  CS2R.32 R2, SR_CgaSize ;  /* 0x0000000000027805 */ /* 0x000fca0000008a00 */
[----:B------:R-:W-:-:S06]  /*0e10*/  IMAD R2, R2, -0xa0, RZ ;  /* 0xffffff6002027824 */ /* 0x000fcc00078e02ff */
[----:B------:R-:W2:Y:S01]  /*0e20*/  LDC R2, c[0x0][R2+0x2a4] ;  /* 0x0000a90002027b82 */ /* 0x000ea20000000800 */
[----:B------:R-:W4:Y:S01]  /*0e30*/  F2I.U32.TRUNC.NTZ R170, R5 ;  /* 0x0000000500aa7305 */ /* 0x000f22000020f000 */
[----:B------:R-:W-:Y:S01]  /*0e40*/  MOV R20, UR4 ;  /* 0x0000000400147c02 */ /* 0x000fe20008000f00 */
[----:B---3--:R-:W-:-:S05]  /*0e50*/  FMUL R4, R4, UR7 ;  /* 0x0000000704047c20 */ /* 0x008fca0008400000 */
[----:B------:R-:W-:Y:S01]  /*0e60*/  BAR.SYNC.DEFER_BLOCKING 0x0 ;  /* 0x0000000000007b1d */ /* 0x000fe20000010000 */
[----:B------:R-:W-:-:S05]  /*0e70*/  ISETP.GE.AND P0, PT, R9, 0x1, PT ;  /* 0x000000010900780c */ /* 0x000fca0003f06270 */
[----:B------:R-:W3:Y:S02]  /*0e80*/  F2I.U32.TRUNC.NTZ R147, R4 ;  /* 0x0000000400937305 */ /* 0x000ee4000020f000 */
[----:B------:R-:W2:Y:S01]  /*0e90*/  S2UR UR36, SR_CTAID.Z ;  /* 0x00000000002479c3 */ /* 0x000ea20000002700 */
[----:B----4-:R-:W-:-:S05]  /*0ea0*/  IADD3 R170, PT, PT, -R170, RZ, RZ ;  /* 0x000000ffaaaa7210 */ /* 0x010fca0007ffe1ff */
[----:B-1----:R-:W-:Y:S01]  /*0eb0*/  IMAD R170, R3, R170, UR5 ;  /* 0x0000000503aa7e24 */ /* 0x002fe2000f8e02aa */
[----:B---3--:R-:W-:-:S05]  /*0ec0*/  IADD3 R147, PT, PT, -R147, RZ, RZ ;  /* 0x000000ff93937210 */ /* 0x008fca0007ffe1ff */
[----:B--2---:R-:W-:Y:S01]  /*0ed0*/  IMAD R147, R2, R147, UR4 ;  /* 0x0000000402937e24 */ /* 0x004fe2000f8e0293 */
[----:B------:R-:W-:Y:S06]  /*0ee0*/  @!P0 BRA `(.L_x_15) ;  /* 0x0000000000b88947 */ /* 0x000fec0003800000 */
[----:B------:R-:W1:Y:S01]  /*0ef0*/  LDC.64 R4, c[0x0][0xb18] ;  /* 0x0002c600ff047b82 */ /* 0x000e620000000a00 */
[----:B------:R-:W-:-:S07]  /*0f00*/  ISETP.NE.AND P0, PT, R9, 0x1, PT ;  /* 0x000000010900780c */ /* 0x000fce0003f05270 */
[----:B------:R-:W2:Y:S08]  /*0f10*/  LDC R10, c[0x0][0xb0c] ;  /* 0x0002c300ff0a7b82 */ /* 0x000eb00000000800 */
[----:B------:R-:W3:Y:S08]  /*0f20*/  LDC R11, c[0x0][0x370] ;  /* 0x0000dc00ff0b7b82 */ /* 0x000ef00000000800 */
[----:B------:R-:W4:Y:S01]  /*0f30*/  LDC R12, c[0x0][0x374] ;  /* 0x0000dd00ff0c7b82 */ /* 0x000f220000000800 */
[----:B-1----:R-:W-:-:S07]  /*0f40*/  ISETP.NE.AND P1, PT, R4, 0x1, PT ;  /* 0x000000010400780c */ /* 0x002fce0003f25270 */
[----:B------:R-:W3:Y:S01]  /*0f50*/  LDC.64 R6, c[0x0][0xb10] ;  /* 0x0002c400ff067b82 */ /* 0x000ee20000000a00 */
[----:B--2---:R-:W-:-:S07]  /*0f60*/  ISETP.NE.AND P2, PT, R10, 0x1, PT ;  /* 0x000000010a00780c */ /* 0x004fce0003f45270 */
[----:B------:R-:W1:Y:S08]  /*0f70*/  LDC R8, c[0x0][0xb20] ;  /* 0x0002c800ff087b82 */ /* 0x000e700000000800 */
[----:B------:R-:W2:Y:S01]  /*0f80*/  LDC.64 R2, c[0x0][0xb28] ;  /* 0x0002ca00ff027b82 */ /* 0x000ea20000000a00 */
[----:B----4-:R-:W-:-:S04]  /*0f90*/  IMAD.HI.U32 R13, R12, R5, RZ ;  /* 0x000000050c0d7227 */ /* 0x010fc800078e00ff */
[----:B------:R-:W-:-:S04]  /*0fa0*/  IMAD.HI.U32 R5, R20, R5, RZ ;  /* 0x0000000514057227 */ /* 0x000fc800078e00ff */
[----:B---3--:R-:W-:-:S04]  /*0fb0*/  IMAD.HI.U32 R14, R11, R6, RZ ;  /* 0x000000060b0e7227 */ /* 0x008fc800078e00ff */
[C---:B------:R-:W-:Y:S01]  /*0fc0*/  IMAD.HI.U32 R16, R21.reuse, R6, RZ ;  /* 0x0000000615107227 */ /* 0x040fe200078e00ff */
[-C--:B------:R-:W-:Y:S02]  /*0fd0*/  @P2 SHF.R.U32.HI R11, RZ, R7.reuse, R14 ;  /* 0x00000007ff0b2219 */ /* 0x080fe4000001160e */
[-C--:B-1----:R-:W-:Y:S02]  /*0fe0*/  @P1 SHF.R.U32.HI R12, RZ, R8.reuse, R13 ;  /* 0x00000008ff0c1219 */ /* 0x082fe4000001160d */
[----:B------:R-:W-:Y:S02]  /*0ff0*/  SHF.R.U32.HI R5, RZ, R8, R5 ;  /* 0x00000008ff057219 */ /* 0x000fe40000011605 */
[----:B------:R-:W-:Y:S02]  /*1000*/  SHF.R.U32.HI R16, RZ, R7, R16 ;  /* 0x00000007ff107219 */ /* 0x000fe40000011610 */
[----:B------:R-:W-:Y:S01]  /*1010*/  SEL R5, R20, R5, !P1 ;  /* 0x0000000514057207 */ /* 0x000fe20004800000 */
[----:B--2---:R-:W-:Y:S01]  /*1020*/  IMAD.HI.U32 R14, R12, R2, RZ ;  /* 0x000000020c0e7227 */ /* 0x004fe200078e00ff */
[----:B------:R-:W-:-:S02]  /*1030*/  SEL R7, R21, R16, !P2 ;  /* 0x0000001015077207 */ /* 0x000fc40005000000 */
[----:B------:R-:W-:Y:S01]  /*1040*/  IADD3 R13, PT, PT, -R5, RZ, RZ ;  /* 0x000000ff050d7210 */ /* 0x000fe20007ffe1ff */
[----:B------:R-:W-:Y:S01]  /*1050*/  IMAD.HI.U32 R6, R11, R2, RZ ;  /* 0x000000020b067227 */ /* 0x000fe200078e00ff */
[----:B------:R-:W-:-:S03]  /*1060*/  @P0 SHF.R.U32.HI R12, RZ, R3, R14 ;  /* 0x00000003ff0c0219 */ /* 0x000fc6000001160e */
[----:B------:R-:W-:Y:S01]  /*1070*/  IMAD R13, R4, R13, R20 ;  /* 0x0000000d040d7224 */ /* 0x000fe200078e0214 */
[----:B------:R-:W-:Y:S01]  /*1080*/  @P0 SHF.R.U32.HI R11, RZ, R3, R6 ;  /* 0x00000003ff0b0219 */ /* 0x000fe20000011606 */
[----:B------:R-:W-:-:S04]  /*1090*/  IMAD R12, R12, R9, RZ ;  /* 0x000000090c0c7224 */ /* 0x000fc800078e02ff */
[----:B------:R-:W-:Y:S01]  /*10a0*/  IMAD R6, R11, R9, RZ ;  /* 0x000000090b067224 */ /* 0x000fe200078e02ff */
[----:B------:R-:W-:-:S04]  /*10b0*/  ISETP.GE.AND P1, PT, R5, R12, PT ;  /* 0x0000000c0500720c */ /* 0x000fc80003f26270 */
[----:B------:R-:W-:Y:S01]  /*10c0*/  ISETP.GE.OR P1, PT, R7, R6, P1 ;  /* 0x000000060700720c */ /* 0x000fe20000f26670 */
[----:B------:R-:W-:-:S05]  /*10d0*/  IMAD.HI.U32 R6, R5, R2, RZ ;  /* 0x0000000205067227 */ /* 0x000fca00078e00ff */
[----:B------:R-:W-:-:S04]  /*10e0*/  SHF.R.U32.HI R6, RZ, R3, R6 ;  /* 0x00000003ff067219 */ /* 0x000fc80000011606 */
[----:B------:R-:W-:-:S03]  /*10f0*/  SEL R6, R5, R6, !P0 ;  /* 0x0000000605067207 */ /* 0x000fc60004000000 */
[----:B------:R-:W-:Y:S01]  /*1100*/  @!P1 IMAD.HI.U32 R8, R7, R2, RZ ;  /* 0x0000000207089227 */ /* 0x000fe200078e00ff */
[----:B------:R-:W-:-:S04]  /*1110*/  IADD3 R2, PT, PT, -R6, RZ, RZ ;  /* 0x000000ff06027210 */ /* 0x000fc80007ffe1ff */
[----:B------:R-:W-:Y:S01]  /*1120*/  @!P1 SHF.R.U32.HI R8, RZ, R3, R8 ;  /* 0x00000003ff089219 */ /* 0x000fe20000011608 */
[----:B------:R-:W-:-:S03]  /*1130*/  IMAD R2, R9, R2, R5 ;  /* 0x0000000209027224 */ /* 0x000fc600078e0205 */
[----:B------:R-:W-:-:S05]  /*1140*/  @!P1 SEL R3, R7, R8, !P0 ;  /* 0x0000000807039207 */ /* 0x000fca0004000000 */
[--C-:B------:R-:W-:Y:S02]  /*1150*/  @!P1 IMAD.IADD R6, R6, 0x1, -R3.reuse ;  /* 0x0000000106069824 */ /* 0x100fe400078e0a03 */
[----:B------:R-:W-:Y:S01]  /*1160*/  @!P1 IMAD R3, R2, R11, R3 ;  /* 0x0000000b02039224 */ /* 0x000fe200078e0203 */
[----:B------:R-:W-:Y:S01]  /*1170*/  IADD3 R2, PT, PT, -R7, RZ, RZ ;  /* 0x000000ff07027210 */ /* 0x000fe20007ffe1ff */
[----:B------:R-:W-:Y:S02]  /*1180*/  @!P1 IMAD R5, R6, R9, R7 ;  /* 0x0000000906059224 */ /* 0x000fe400078e0207 */
[----:B------:R-:W-:Y:S02]  /*1190*/  @!P1 IMAD.MOV.U32 R7, RZ, RZ, R3 ;  /* 0x000000ffff079224 */ /* 0x000fe400078e0003 */
[----:B------:R-:W-:Y:S02]  /*11a0*/  IMAD R2, R10, R2, R21 ;  /* 0x000000020a027224 */ /* 0x000fe400078e0215 */
[----:B------:R-:W-:-:S02]  /*11b0*/  IMAD R20, R5, R4, R13 ;  /* 0x0000000405147224 */ /* 0x000fc400078e020d */
[----:B------:R-:W-:Y:S02]  /*11c0*/  IMAD R21, R7, R10, R2 ;  /* 0x0000000a07157224 */ /* 0x000fe400078e0202 */
.L_x_15:
[----:B------:R-:W1:Y:S01]  /*11d0*/  LDCU UR4, c[0x0][0xb30] ;  /* 0x00016600ff0477ac */ /* 0x000e620008000800 */
[----:B------:R-:W2:Y:S08]  /*11e0*/  S2UR UR37, SR_CgaCtaId ;  /* 0x00000000002579c3 */ /* 0x000eb00000008800 */
[----:B------:R-:W3:Y:S01]  /*11f0*/  LDC R72, c[0x0][0xb24] ;  /* 0x0002c900ff487b82 */ /* 0x000ee20000000800 */
[----:B-1----:R-:W-:-:S09]  /*1200*/  UISETP.NE.AND UP1, UPT, UR4, 0x1, UPT ;  /* 0x000000010400788c */ /* 0x002fd2000bf25270 */
[----:B--2---:R-:W-:Y:S05]  /*1210*/  BRA.U UP1, `(.L_x_16) ;  /* 0x0000000101407547 */ /* 0x004fea000b800000 */
[----:B------:R-:W1:Y:S08]  /*1220*/  LDC.64 R4, c[0x0][0xb10] ;  /* 0x0002c400ff047b82 */ /* 0x000e700000000a00 */
[----:B------:R-:W2:Y:S08]  /*1230*/  LDC.64 R2, c[0x0][0xb18] ;  /* 0x0002c600ff027b82 */ /* 0x000eb00000000a00 */
[----:B------:R-:W4:Y:S08]  /*1240*/  LDC R6, c[0x0][0xb20] ;  /* 0x0002c800ff067b82 */ /* 0x000f300000000800 */
[----:B------:R-:W3:Y:S01]  /*1250*/  LDC R8, c[0x0][0xb0c] ;  /* 0x0002c300ff087b82 */ /* 0x000ee20000000800 */
[----:B-1----:R-:W-:-:S05]  /*1260*/  IMAD.HI.U32 R4, R21, R4, RZ ;  /* 0x0000000415047227 */ /* 0x002fca00078e00ff */
[----:B------:R-:W-:Y:S01]  /*1270*/  SHF.R.U32.HI R4, RZ, R5, R4 ;  /* 0x00000005ff047219 */ /* 0x000fe20000011604 */
[----:B--2---:R-:W-:Y:S01]  /*1280*/  IMAD.HI.U32 R3, R20, R3, RZ ;  /* 0x0000000314037227 */ /* 0x004fe200078e00ff */
[----:B------:R-:W-:-:S04]  /*1290*/  ISETP.NE.AND P0, PT, R2, 0x1, PT ;  /* 0x000000010200780c */ /* 0x000fc80003f05270 */
[----:B----4-:R-:W-:-:S04]  /*12a0*/  SHF.R.U32.HI R3, RZ, R6, R3 ;  /* 0x00000006ff037219 */ /* 0x010fc80000011603 */
[----:B------:R-:W-:Y:S02]  /*12b0*/  SEL R3, R20, R3, !P0 ;  /* 0x0000000314037207 */ /* 0x000fe40004000000 */
[----:B---3--:R-:W-:-:S04]  /*12c0*/  ISETP.NE.AND P1, PT, R8, 0x1, PT ;  /* 0x000000010800780c */ /* 0x008fc80003f25270 */
[----:B------:R-:W-:-:S05]  /*12d0*/  SEL R4, R21, R4, !P1 ;  /* 0x0000000415047207 */ /* 0x000fca0004800000 */
[----:B------:R-:W-:Y:S02]  /*12e0*/  IMAD.IADD R5, R3, 0x1, -R4 ;  /* 0x0000000103057824 */ /* 0x000fe400078e0a04 */
[----:B------:R-:W-:Y:S02]  /*12f0*/  IMAD.IADD R3, R4, 0x1, -R3 ;  /* 0x0000000104037824 */ /* 0x000fe400078e0a03 */
[----:B------:R-:W-:Y:S02]  /*1300*/  IMAD R21, R5, R8, R21 ;  /* 0x0000000805157224 */ /* 0x000fe400078e0215 */
[----:B------:R-:W-:-:S07]  /*1310*/  IMAD R20, R3, R2, R20 ;  /* 0x0000000203147224 */ /* 0x000fce00078e0214 */
.L_x_16:
[----:B------:R-:W-:Y:S01]  /*1320*/  BAR.SYNC.DEFER_BLOCKING 0x0 ;  /* 0x0000000000007b1d */ /* 0x000fe20000010000 */
[----:B------:R-:W-:Y:S01]  /*1330*/  UISETP.NE.AND UP1, UPT, UR8, 0x2, UPT ;  /* 0x000000020800788c */ /* 0x000fe2000bf25270 */
[----:B------:R-:W-:Y:S02]  /*1340*/  ISETP.NE.OR P5, PT, R0, 0x2, !P5 ;  /* 0x000000020000780c */ /* 0x000fe40006fa5670 */
[----:B------:R-:W-:-:S06]  /*1350*/  LOP3.LUT R2, R185, 0x1f, RZ, 0xc0, !PT ;  /* 0x0000001fb9027812 */ /* 0x000fcc00078ec0ff */
[----:B------:R-:W-:Y:S05]  /*1360*/  BRA.U UP1, `(.L_x_17) ;  /* 0x00000011015c7547 */ /* 0x000fea000b800000 */
[----:B------:R-:W1:Y:S01]  /*1370*/  LDCU UR13, c[0x0][0x38c] ;  /* 0x00007180ff0d77ac */ /* 0x000e620008000800 */
[----:B------:R-:W2:Y:S01]  /*1380*/  LDC R9, c[0x0][0x370] ;  /* 0x0000dc00ff097b82 */ /* 0x000ea20000000800 */
[----:B------:R-:W-:Y:S01]  /*1390*/  PLOP3.LUT P1, PT, PT, PT, UP2, 0x80, 0x8 ;  /* 0x000000000008781c */ /* 0x000fe20003f2f028 */
[----:B------:R-:W-:Y:S01]  /*13a0*/  IMAD.MOV.U32 R15, RZ, RZ, 0x1 ;  /* 0x00000001ff0f7424 */ /* 0x000fe200078e00ff */
[----:B------:R-:W-:Y:S01]  /*13b0*/  ISETP.EQ.OR P4, PT, R2, RZ, P5 ;  /* 0x000000ff0200720c */ /* 0x000fe20002f82670 */
[----:B------:R-:W-:Y:S01]  /*13c0*/  IMAD.MOV.U32 R14, RZ, RZ, RZ ;  /* 0x000000ffff0e7224 */ /* 0x000fe200078e00ff */
[----:B------:R-:W-:Y:S02]  /*13d0*/  PLOP3.LUT P1, PT, P1, PT, PT, 0x8, 0x80 ;  /* 0x000000000080781c */ /* 0x000fe40000f2e170 */
[----:B------:R-:W-:Y:S01]  /*13e0*/  CS2R R12, SRZ ;  /* 0x00000000000c7805 */ /* 0x000fe2000001ff00 */
[----:B------:R-:W-:Y:S01]  /*13f0*/  IMAD.MOV.U32 R10, RZ, RZ, 0x1 ;  /* 0x00000001ff0a7424 */ /* 0x000fe200078e00ff */
[----:B------:R-:W4:Y:S01]  /*1400*/  LDC R0, c[0x0][0x374] ;  /* 0x0000dd00ff007b82 */ /* 0x000f220000000800 */
[----:B------:R-:W2:Y:S01]  /*1410*/  LDCU.64 UR22, c[0x0][0x348] ;  /* 0x00006900ff1677ac */ /* 0x000ea20008000a00 */
[----:B------:R-:W-:Y:S01]  /*1420*/  UMOV UR6, URZ ;  /* 0x000000ff00067c82 */ /* 0x000fe20008000000 */
[----:B-1----:R-:W-:-:S04]  /*1430*/  UIADD3 UR5, UPT, UPT, UR13, 0x1f, URZ ;  /* 0x0000001f0d057890 */ /* 0x002fc8000fffe0ff */
[----:B------:R-:W-:-:S04]  /*1440*/  USHF.R.S32.HI UR4, URZ, 0x1f, UR5 ;  /* 0x0000001fff047899 */ /* 0x000fc80008011405 */
[----:B------:R-:W-:-:S04]  /*1450*/  ULEA.HI UR4, UR4, UR5, URZ, 0x5 ;  /* 0x0000000504047291 */ /* 0x000fc8000f8f28ff */
[----:B------:R-:W-:Y:S02]  /*1460*/  USHF.R.S32.HI UR15, URZ, 0x5, UR4 ;  /* 0x00000005ff0f7899 */ /* 0x000fe40008011404 */
[----:B------:R-:W-:Y:S02]  /*1470*/  UIADD3 UR4, UPT, UPT, UR13, -0x1, URZ ;  /* 0xffffffff0d047890 */ /* 0x000fe4000fffe0ff */
[----:B------:R-:W-:Y:S02]  /*1480*/  UISETP.LT.U32.AND UP0, UPT, UR15, 0x4, UPT ;  /* 0x000000040f00788c */ /* 0x000fe4000bf01070 */
[----:B------:R-:W-:Y:S02]  /*1490*/  UISETP.GE.U32.AND UP1, UPT, UR4, -0x3f, UPT ;  /* 0xffffffc10400788c */ /* 0x000fe4000bf26070 */
[----:B------:R-:W-:Y:S02]  /*14a0*/  USEL UR14, UR15, 0x4, UP0 ;  /* 0x000000040f0e7887 */ /* 0x000fe40008000000 */
[----:B------:R-:W-:-:S02]  /*14b0*/  UIADD3 UR13, UPT, UPT, UR13, 0x3e, URZ ;  /* 0x0000003e0d0d7890 */ /* 0x000fc4000fffe0ff */
[----:B------:R-:W-:Y:S02]  /*14c0*/  UIADD3 UR5, UPT, UPT, UR14, -0x1, URZ ;  /* 0xffffffff0e057890 */ /* 0x000fe4000fffe0ff */
[----:B------:R-:W-:-:S03]  /*14d0*/  UIADD3 UR7, UPT, UPT, UR15, -UR14, URZ ;  /* 0x8000000e0f077290 */ /* 0x000fc6000fffe0ff */
[----:B------:R-:W-:-:S04]  /*14e0*/  @UP1 UIADD3 UR5, UPT, UPT, UR14, URZ, URZ ;  /* 0x000000ff0e051290 */ /* 0x000fc8000fffe0ff */
[----:B--2---:R-:W-:-:S12]  /*14f0*/  UIADD3 UR5, UPT, UPT, UR5, 0x1, URZ ;  /* 0x0000000105057890 */ /* 0x004fd8000fffe0ff */
.L_x_35:
[----:B------:R-:W-:Y:S01]  /*1500*/  UISETP.NE.AND UP0, UPT, UR37, URZ, UPT ;  /* 0x000000ff2500728c */ /* 0x000fe2000bf05270 */
[----:B------:R-:W1:Y:S08]  /*1510*/  S2UR UR37, SR_CgaCtaId ;  /* 0x00000000002579c3 */ /* 0x000e700000008800 */
[----:B------:R-:W-:Y:S05]  /*1520*/  BRA.U UP0, `(.L_x_18) ;  /* 0x0000000100347547 */ /* 0x000fea000b800000 */
[----:B------:R-:W2:Y:S01]  /*1530*/  S2R R2, SR_CgaCtaId ;  /* 0x0000000000027919 */ /* 0x000ea20000008800 */
[----:B------:R-:W-:-:S04]  /*1540*/  MOV R3, 0x400 ;  /* 0x0000040000037802 */ /* 0x000fc80000000f00 */
[----:B--2---:R-:W-:Y:S02]  /*1550*/  LEA R3, R2, R3, 0x18 ;  /* 0x0000000302037211 */ /* 0x004fe400078ec0ff */
[----:B------:R-:W-:-:S03]  /*1560*/  SHF.L.U32 R2, R10, 0x1f, RZ ;  /* 0x0000001f0a027819 */ /* 0x000fc600000006ff */
[----:B------:R-:W-:-:S04]  /*1570*/  IMAD R3, R12, 0x8, R3 ;  /* 0x000000080c037824 */ /* 0x000fc800078e0203 */
[----:B------:R-:W2:Y:S02]  /*1580*/  SYNCS.PHASECHK.TRANS64.TRYWAIT P0, [R3+URZ+0xe0], R2 ;  /* 0x0000e002030075a7 */ /* 0x000ea400080011ff */
[----:B--2---:R-:W-:Y:S05]  /*1590*/  @!P0 BRA `(.L_x_19) ;  /* 0x0000009800388947 */ /* 0x004fea0003800000 */
.L_x_126:
[----:B------:R-:W-:Y:S01]  /*15a0*/  VIADD R12, R12, 0x1 ;  /* 0x000000010c0c7836 */ /* 0x000fe20000000000 */
[----:B------:R2:W-:Y:S04]  /*15b0*/  SYNCS.ARRIVE.TRANS64.A1T0 RZ, [R3+URZ+0xd0], RZ ;  /* 0x0000d0ff03ff79a7 */ /* 0x0005e800081000ff */
[----:B------:R-:W-:-:S04]  /*15c0*/  ISETP.NE.AND P0, PT, R12, 0x2, PT ;  /* 0x000000020c00780c */ /* 0x000fc80003f05270 */
[----:B------:R-:W-:Y:S02]  /*15d0*/  SEL R12, R12, RZ, P0 ;  /* 0x000000ff0c0c7207 */ /* 0x000fe40000000000 */
[----:B--2---:R-:W-:-:S04]  /*15e0*/  SEL R3, RZ, 0x1, P0 ;  /* 0x00000001ff037807 */ /* 0x004fc80000000000 */
[----:B------:R-:W-:-:S07]  /*15f0*/  LOP3.LUT R10, R10, R3, RZ, 0x3c, !PT ;  /* 0x000000030a0a7212 */ /* 0x000fce00078e3cff */
.L_x_18:
[----:B------:R-:W-:Y:S01]  /*1600*/  UMOV UR4, 0x400 ;  /* 0x0000040000047882 */ /* 0x000fe20000000000 */
[----:B------:R-:W-:Y:S01]  /*1610*/  SHF.L.U32 R2, R15, 0x1f, RZ ;  /* 0x0000001f0f027819 */ /* 0x000fe200000006ff */
[----:B-1----:R-:W-:Y:S01]  /*1620*/  ULEA UR4, UR37, UR4, 0x18 ;  /* 0x0000000425047291 */ /* 0x002fe2000f8ec0ff */
[----:B------:R-:W-:Y:S01]  /*1630*/  R2UR UR35, R21 ;  /* 0x00000000152372ca */ /* 0x000fe200000e0000 */
[----:B------:R-:W-:Y:S01]  /*1640*/  UISETP.GE.U32.AND UP0, UPT, UR13, 0x3f, UPT ;  /* 0x0000003f0d00788c */ /* 0x000fe2000bf06070 */
[----:B------:R-:W-:Y:S01]  /*1650*/  R2UR UR11, R20 ;  /* 0x00000000140b72ca */ /* 0x000fe200000e0000 */
[----:B------:R-:W-:Y:S01]  /*1660*/  ULEA UR8, UR6, UR4, 0x3 ;  /* 0x0000000406087291 */ /* 0x000fe2000f8e18ff */
[----:B------:R-:W-:-:S08]  /*1670*/  UMOV UR24, URZ ;  /* 0x000000ff00187c82 */ /* 0x000fd00008000000 */
[----:B------:R1:W2:Y:S01]  /*1680*/  SYNCS.PHASECHK.TRANS64.TRYWAIT P0, [UR8+0x20], R2 ;  /* 0x00002002ff0075a7 */ /* 0x0002a20008001108 */
[----:B------:R-:W-:Y:S02]  /*1690*/  USHF.L.U32 UR35, UR35, 0x7, URZ ;  /* 0x0000000723237899 */ /* 0x000fe400080006ff */
[----:B------:R-:W-:Y:S01]  /*16a0*/  USHF.L.U32 UR11, UR11, 0x8, URZ ;  /* 0x000000080b0b7899 */ /* 0x000fe200080006ff */
[----:B------:R-:W-:Y:S11]  /*16b0*/  BRA.U !UP0, `(.L_x_20) ;  /* 0x0000000108a87547 */ /* 0x000ff6000b800000 */
[----:B------:R-:W-:Y:S01]  /*16c0*/  UMOV UR16, URZ ;  /* 0x000000ff00107c82 */ /* 0x000fe20008000000 */
[----:B------:R-:W-:-:S05]  /*16d0*/  UMOV UR17, UR6 ;  /* 0x0000000600117c82 */ /* 0x000fca0008000000 */
.L_x_25:
[----:B-1----:R-:W-:Y:S01]  /*16e0*/  ULEA UR33, UR17, UR4, 0x3 ;  /* 0x0000000411217291 */ /* 0x002fe2000f8e18ff */
[----:B--2---:R-:W-:Y:S01]  /*16f0*/  @!P5 MOV R3, 0x3000 ;  /* 0x000030000003d802 */ /* 0x004fe20000000f00 */
[----:B--2---:R-:W-:Y:S10]  /*1700*/  @P0 BRA `(.L_x_21) ;  /* 0x00000000000c0947 */ /* 0x004ff40003800000 */
[----:B------:R-:W-:-:S04]  /*1710*/  SHF.L.U32 R5, R15, 0x1f, RZ ;  /* 0x0000001f0f057819 */ /* 0x000fc800000006ff */
[----:B------:R-:W2:Y:S02]  /*1720*/  SYNCS.PHASECHK.TRANS64.TRYWAIT P0, [UR33+0x20], R5 ;  /* 0x00002005ff0075a7 */ /* 0x000ea40008001121 */
[----:B--2---:R-:W-:Y:S05]  /*1730*/  @!P0 BRA `(.L_x_22) ;  /* 0x0000009400e48947 */ /* 0x004fea0003800000 */
.L_x_21:
[----:B------:R2:W-:Y:S01]  /*1740*/  @!P5 SYNCS.ARRIVE.TRANS64 RZ, [UR33], R3 ;  /* 0x00000003ffffd9a7 */ /* 0x0005e20008000021 */
[----:B------:R-:W-:Y:S04]  /*1750*/  BSSY.RECONVERGENT B0, `(.L_x_23) ;  /* 0x0000003000007945 */ /* 0x000fe80003800200 */
[----:B------:R-:W-:Y:S05]  /*1760*/  @P4 BRA `(.L_x_24) ;  /* 0x0000000000044947 */ /* 0x000fea0003800000 */
[----:B------:R-:W-:Y:S05]  /*1770*/  BPT.TRAP 0x1 ;  /* 0x000000040000795c */ /* 0x000fea0000300000 */
.L_x_24:
[----:B------:R-:W-:Y:S05]  /*1780*/  BSYNC.RECONVERGENT B0 ;  /* 0x0000000000007941 */ /* 0x000fea0003800200 */
.L_x_23:
[----:B------:R-:W-:Y:S02]  /*1790*/  UIADD3 UR6, UPT, UPT, UR17, 0x1, URZ ;  /* 0x0000000111067890 */ /* 0x000fe4000fffe0ff */
[----:B------:R-:W-:Y:S02]  /*17a0*/  ULEA UR32, UR17, UR4, 0xc ;  /* 0x0000000411207291 */ /* 0x000fe4000f8e60ff */
[----:B------:R-:W-:Y:S02]  /*17b0*/  UISETP.NE.AND UP0, UPT, UR6, 0x4, UPT ;  /* 0x000000040600788c */ /* 0x000fe4000bf05270 */
[----:B------:R-:W-:Y:S02]  /*17c0*/  UIADD3 UR26, UP1, UPT, UR22, 0x80, URZ ;  /* 0x00000080161a7890 */ /* 0x000fe4000ff3e0ff */
[----:B------:R-:W-:Y:S02]  /*17d0*/  USEL UR9, URZ, 0x1, UP0 ;  /* 0x00000001ff097887 */ /* 0x000fe40008000000 */
[----:B------:R-:W-:-:S02]  /*17e0*/  USEL UR6, UR6, URZ, UP0 ;  /* 0x000000ff06067287 */ /* 0x000fc40008000000 */
[----:B------:R-:W-:Y:S02]  /*17f0*/  UIADD3 UR20, UP0, UPT, UR22, 0x180, URZ ;  /* 0x0000018016147890 */ /* 0x000fe4000ff1e0ff */
[----:B------:R-:W-:Y:S01]  /*1800*/  ULEA UR8, UR6, UR4, 0x3 ;  /* 0x0000000406087291 */ /* 0x000fe2000f8e18ff */
[----:B------:R-:W-:Y:S01]  /*1810*/  LOP3.LUT R15, R15, UR9, RZ, 0x3c, !PT ;  /* 0x000000090f0f7c12 */ /* 0x000fe2000f8e3cff */
[----:B------:R-:W-:Y:S02]  /*1820*/  USHF.L.U32 UR34, UR16, 0x5, URZ ;  /* 0x0000000510227899 */ /* 0x000fe400080006ff */
[----:B------:R-:W-:Y:S01]  /*1830*/  UIADD3.X UR27, UPT, UPT, URZ, UR23, URZ, UP1, !UPT ;  /* 0x00000017ff1b7290 */ /* 0x000fe20008ffe4ff */
[----:B-1----:R-:W-:Y:S01]  /*1840*/  SHF.L.U32 R2, R15, 0x1f, RZ ;  /* 0x0000001f0f027819 */ /* 0x002fe200000006ff */
[----:B------:R-:W-:Y:S02]  /*1850*/  UIADD3 UR32, UPT, UPT, UR32, 0xc400, URZ ;  /* 0x0000c40020207890 */ /* 0x000fe4000fffe0ff */
[----:B------:R-:W-:Y:S01]  /*1860*/  UIADD3.X UR21, UPT, UPT, URZ, UR23, URZ, UP0, !UPT ;  /* 0x00000017ff157290 */ /* 0x000fe200087fe4ff */
[----:B------:R1:W1:Y:S01]  /*1870*/  SYNCS.PHASECHK.TRANS64.TRYWAIT P0, [UR8+0x20], R2 ;  /* 0x00002002ff0075a7 */ /* 0x0002620008001108 */
[----:B------:R-:W-:Y:S01]  /*1880*/  ULEA UR8, UR17, UR4, 0xd ;  /* 0x0000000411087291 */ /* 0x000fe2000f8e68ff */
[----:B------:R-:W-:Y:S01]  /*1890*/  UMOV UR18, 0x0 ;  /* 0x0000000000127882 */ /* 0x000fe20000000000 */
[----:B------:R-:W-:-:S02]  /*18a0*/  UMOV UR19, 0x10000000 ;  /* 0x1000000000137882 */ /* 0x000fc40000000000 */
[----:B------:R-:W-:Y:S01]  /*18b0*/  UIADD3 UR8, UPT, UPT, UR8, 0x10400, URZ ;  /* 0x0001040008087890 */ /* 0x000fe2000fffe0ff */
[----:B------:R1:W-:Y:S01]  /*18c0*/  UTMALDG.3D [UR32], [UR26], desc[UR18] ;  /* 0x000012201a0075b4 */ /* 0x0003e20008011000 */
[----:B------:R-:W-:Y:S01]  /*18d0*/  UMOV UR12, UR36 ;  /* 0x00000024000c7c82 */ /* 0x000fe20008000000 */
[----:B------:R-:W-:Y:S01]  /*18e0*/  UMOV UR9, UR33 ;  /* 0x0000002100097c82 */ /* 0x000fe20008000000 */
[----:B------:R-:W-:Y:S01]  /*18f0*/  UMOV UR10, UR34 ;  /* 0x00000022000a7c82 */ /* 0x000fe20008000000 */
[----:B------:R-:W-:Y:S01]  /*1900*/  UIADD3 UR16, UPT, UPT, UR16, 0x1, URZ ;  /* 0x0000000110107890 */ /* 0x000fe2000fffe0ff */
[----:B------:R-:W-:Y:S01]  /*1910*/  UMOV UR24, UR5 ;  /* 0x0000000500187c82 */ /* 0x000fe20008000000 */
[----:B------:R-:W-:Y:S02]  /*1920*/  UMOV UR17, UR6 ;  /* 0x0000000600117c82 */ /* 0x000fe40008000000 */
[----:B------:R1:W-:Y:S01]  /*1930*/  UTMALDG.3D [UR8], [UR20], desc[UR18] ;  /* 0x00001208140075b4 */ /* 0x0003e20008011000 */
[----:B------:R-:W-:-:S09]  /*1940*/  UISETP.NE.AND UP0, UPT, UR16, UR5, UPT ;  /* 0x000000051000728c */ /* 0x000fd2000bf05270 */
[----:B------:R-:W-:Y:S05]  /*1950*/  BRA.U UP0, `(.L_x_25) ;  /* 0xfffffffd00607547 */ /* 0x000fea000b83ffff */
.L_x_20:
[----:B-1----:R-:W-:Y:S01]  /*1960*/  ULEA UR8, UR6, UR4, 0x3 ;  /* 0x0000000406087291 */ /* 0x002fe2000f8e18ff */
[----:B------:R-:W-:Y:S01]  /*1970*/  SHF.L.U32 R2, R15, 0x1f, RZ ;  /* 0x0000001f0f027819 */ /* 0x000fe200000006ff */
[----:B------:R-:W-:Y:S01]  /*1980*/  @!P1 SYNCS.ARRIVE.TRANS64.A1T0 RZ, [UR4+0x88], RZ ;  /* 0x000088ffffff99a7 */ /* 0x000fe20008100004 */
[----:B------:R-:W-:-:S06]  /*1990*/  UISETP.GT.AND UP0, UPT, UR15, UR14, UPT ;  /* 0x0000000e0f00728c */ /* 0x000fcc000bf04270 */
[----:B--2---:R1:W2:Y:S03]  /*19a0*/  SYNCS.PHASECHK.TRANS64.TRYWAIT P0, [UR8+0x20], R2 ;  /* 0x00002002ff0075a7 */ /* 0x0042a60008001108 */
[----:B------:R-:W-:Y:S05]  /*19b0*/  BRA.U !UP0, `(.L_x_26) ;  /* 0x0000000108ac7547 */ /* 0x000fea000b800000 */
[----:B------:R-:W-:Y:S01]  /*19c0*/  UIADD3 UR21, UPT, UPT, UR7, UR24, URZ ;  /* 0x0000001807157290 */ /* 0x000fe2000fffe0ff */
[----:B------:R-:W-:-:S11]  /*19d0*/  UMOV UR25, UR6 ;  /* 0x0000000600197c82 */ /* 0x000fd60008000000 */
.L_x_31:
[----:B-1----:R-:W-:Y:S01]  /*19e0*/  ULEA UR17, UR25, UR4, 0x3 ;  /* 0x0000000419117291 */ /* 0x002fe2000f8e18ff */
[----:B--2---:R-:W-:Y:S01]  /*19f0*/  @!P5 MOV R3, 0x3000 ;  /* 0x000030000003d802 */ /* 0x004fe20000000f00 */
[----:B--2---:R-:W-:Y:S10]  /*1a00*/  @P0 BRA `(.L_x_27) ;  /* 0x00000000000c0947 */ /* 0x004ff40003800000 */
[----:B------:R-:W-:-:S04]  /*1a10*/  SHF.L.U32 R5, R15, 0x1f, RZ ;  /* 0x0000001f0f057819 */ /* 0x000fc800000006ff */
[----:B------:R-:W2:Y:S02]  /*1a20*/  SYNCS.PHASECHK.TRANS64.TRYWAIT P0, [UR17+0x20], R5 ;  /* 0x00002005ff0075a7 */ /* 0x000ea40008001111 */
[----:B--2---:R-:W-:Y:S05]  /*1a30*/  @!P0 BRA `(.L_x_28) ;  /* 0x00000094003c8947 */ /* 0x004fea0003800000 */
.L_x_27:
[----:B------:R2:W-:Y:S01]  /*1a40*/  @!P5 SYNCS.ARRIVE.TRANS64 RZ, [UR17], R3 ;  /* 0x00000003ffffd9a7 */ /* 0x0005e20008000011 */
[----:B------:R-:W-:Y:S04]  /*1a50*/  BSSY.RECONVERGENT B0, `(.L_x_29) ;  /* 0x0000003000007945 */ /* 0x000fe80003800200 */
[----:B------:R-:W-:Y:S05]  /*1a60*/  @P4 BRA `(.L_x_30) ;  /* 0x0000000000044947 */ /* 0x000fea0003800000 */
[----:B------:R-:W-:Y:S05]  /*1a70*/  BPT.TRAP 0x1 ;  /* 0x000000040000795c */ /* 0x000fea0000300000 */
.L_x_30:
[----:B------:R-:W-:Y:S05]  /*1a80*/  BSYNC.RECONVERGENT B0 ;  /* 0x0000000000007941 */ /* 0x000fea0003800200 */
.L_x_29:
        /* <DEDUP_REMOVED lines=10> */
[----:B------:R-:W-:Y:S01]  /*1b30*/  UIADD3 UR16, UPT, UPT, UR16, 0xc400, URZ ;  /* 0x0000c40010107890 */ /* 0x000fe2000fffe0ff */
[----:B-1----:R-:W-:Y:S01]  /*1b40*/  SHF.L.U32 R2, R15, 0x1f, RZ ;  /* 0x0000001f0f027819 */ /* 0x002fe200000006ff */
[----:B------:R-:W-:Y:S02]  /*1b50*/  UIADD3.X UR31, UPT, UPT, URZ, UR23, URZ, UP1, !UPT ;  /* 0x00000017ff1f7290 */ /* 0x000fe40008ffe4ff */
[----:B------:R-:W-:Y:S01]  /*1b60*/  UIADD3.X UR29, UPT, UPT, URZ, UR23, URZ, UP0, !UPT ;  /* 0x00000017ff1d7290 */ /* 0x000fe200087fe4ff */
[----:B------:R1:W1:Y:S01]  /*1b70*/  SYNCS.PHASECHK.TRANS64.TRYWAIT P0, [UR8+0x20], R2 ;  /* 0x00002002ff0075a7 */ /* 0x0002620008001108 */
[----:B------:R-:W-:Y:S01]  /*1b80*/  ULEA UR8, UR25, UR4, 0xd ;  /* 0x0000000419087291 */ /* 0x000fe2000f8e68ff */
[----:B------:R-:W-:Y:S01]  /*1b90*/  UMOV UR26, 0x0 ;  /* 0x00000000001a7882 */ /* 0x000fe20000000000 */
[----:B------:R-:W-:-:S02]  /*1ba0*/  UMOV UR27, 0x10000000 ;  /* 0x10000000001b7882 */ /* 0x000fc40000000000 */
[----:B------:R-:W-:Y:S01]  /*1bb0*/  UIADD3 UR8, UPT, UPT, UR8, 0x10400, URZ ;  /* 0x0001040008087890 */ /* 0x000fe2000fffe0ff */
[----:B------:R-:W-:Y:S01]  /*1bc0*/  UMOV UR19, UR35 ;  /* 0x0000002300137c82 */ /* 0x000fe20008000000 */
[----:B------:R-:W-:Y:S01]  /*1bd0*/  UMOV UR20, UR36 ;  /* 0x0000002400147c82 */ /* 0x000fe20008000000 */
[----:B------:R-:W-:Y:S01]  /*1be0*/  UMOV UR12, UR36 ;  /* 0x00000024000c7c82 */ /* 0x000fe20008000000 */
[----:B------:R-:W-:Y:S01]  /*1bf0*/  UMOV UR9, UR17 ;  /* 0x0000001100097c82 */ /* 0x000fe20008000000 */
[----:B------:R-:W-:Y:S01]  /*1c00*/  UMOV UR10, UR18 ;  /* 0x00000012000a7c82 */ /* 0x000fe20008000000 */
[----:B------:R1:W-:Y:S01]  /*1c10*/  UTMALDG.3D [UR16], [UR30], desc[UR26] ;  /* 0x00001a101e0075b4 */ /* 0x0003e20008011000 */
[----:B------:R-:W-:Y:S01]  /*1c20*/  UIADD3 UR24, UPT, UPT, UR24, 0x1, URZ ;  /* 0x0000000118187890 */ /* 0x000fe2000fffe0ff */
[----:B------:R-:W-:-:S03]  /*1c30*/  UMOV UR25, UR6 ;  /* 0x0000000600197c82 */ /* 0x000fc60008000000 */
[----:B------:R-:W-:Y:S01]  /*1c40*/  UISETP.NE.AND UP0, UPT, UR24, UR21, UPT ;  /* 0x000000151800728c */ /* 0x000fe2000bf05270 */
[----:B------:R1:W-:Y:S08]  /*1c50*/  UTMALDG.3D [UR8], [UR28], desc[UR26] ;  /* 0x00001a081c0075b4 */ /* 0x0003f00008011000 */
[----:B------:R-:W-:Y:S05]  /*1c60*/  BRA.U UP0, `(.L_x_31) ;  /* 0xfffffffd005c7547 */ /* 0x000fea000b83ffff */
.L_x_26:
[C---:B-1----:R-:W-:Y:S01]  /*1c70*/  LEA R2, R14.reuse, UR4, 0x3 ;  /* 0x000000040e027c11 */ /* 0x042fe2000f8e18ff */
[----:B------:R-:W-:Y:S01]  /*1c80*/  NOP ;  /* 0x0000000000007918 */ /* 0x000fe20000000000 */
[----:B--2---:R-:W-:Y:S02]  /*1c90*/  SHF.L.U32 R3, R13, 0x1f, RZ ;  /* 0x0000001f0d037819 */ /* 0x004fe400000006ff */
[----:B------:R-:W-:Y:S02]  /*1ca0*/  LEA R4, R14, UR4, 0x4 ;  /* 0x000000040e047c11 */ /* 0x000fe4000f8e20ff */
[----:B------:R-:W1:Y:S02]  /*1cb0*/  SYNCS.PHASECHK.TRANS64.TRYWAIT P0, [R2+URZ+0x90], R3 ;  /* 0x00009003020075a7 */ /* 0x000e6400080011ff */
[----:B-1----:R-:W-:Y:S05]  /*1cc0*/  @!P0 BRA `(.L_x_32) ;  /* 0x0000009000b08947 */ /* 0x002fea0003800000 */
.L_x_129:
[----:B------:R-:W2:Y:S01]  /*1cd0*/  LDS.128 R4, [R4+0x100] ;  /* 0x0001000004047984 */ /* 0x000ea20000000c00 */
[----:B---3--:R-:W-:Y:S01]  /*1ce0*/  ISETP.GE.AND P0, PT, R72, 0x1, PT ;  /* 0x000000014800780c */ /* 0x008fe20003f06270 */
[----:B-1----:R-:W-:Y:S01]  /*1cf0*/  VIADD R2, R2, 0xa0 ;  /* 0x000000a002027836 */ /* 0x002fe20000000000 */
[----:B------:R-:W-:Y:S01]  /*1d00*/  @!PT LDS RZ, [RZ] ;  /* 0x00000000fffff984 */ /* 0x000fe20000000800 */
[----:B------:R-:W-:Y:S01]  /*1d10*/  @!PT LDS RZ, [RZ] ;  /* 0x00000000fffff984 */ /* 0x000fe20000000800 */
[----:B------:R-:W-:Y:S01]  /*1d20*/  @!PT LDS RZ, [RZ] ;  /* 0x00000000fffff984 */ /* 0x000fe20000000800 */
[----:B------:R-:W-:Y:S01]  /*1d30*/  @!PT LDS RZ, [RZ] ;  /* 0x00000000fffff984 */ /* 0x000fe20000000800 */
[----:B------:R1:W-:Y:S06]  /*1d40*/  MEMBAR.ALL.CTA ;  /* 0x0000000000007992 */ /* 0x0003ec0000008000 */
[----:B-1----:R-:W1:Y:S01]  /*1d50*/  FENCE.VIEW.ASYNC.S ;  /* 0x00000000000073c6 */ /* 0x002e620000000000 */
[----:B------:R-:W-:-:S04]  /*1d60*/  PRMT R2, RZ, 0x654, R2 ;  /* 0x00000654ff027816 */ /* 0x000fc80000000002 */
[----:B-1----:R1:W-:Y:S01]  /*1d70*/  SYNCS.ARRIVE.TRANS64.RED.A1T0 RZ, [R2+URZ], RZ ;  /* 0x000000ff02ff79a7 */ /* 0x0023e200081004ff */
[----:B--2---:R-:W-:-:S13]  /*1d80*/  LOP3.LUT P2, RZ, R6, 0x1, RZ, 0xc0, !PT ;  /* 0x0000000106ff7812 */ /* 0x004fda000784c0ff */
[----:B------:R-:W-:Y:S01]  /*1d90*/  @P2 SHF.R.U32.HI R3, RZ, 0x10, R5 ;  /* 0x00000010ff032819 */ /* 0x000fe20000011605 */
[----:B------:R-:W-:Y:S01]  /*1da0*/  VOTEU.ANY UP0, P2 ;  /* 0x0000000000ff7886 */ /* 0x000fe20001000100 */
[----:B------:R-:W-:Y:S02]  /*1db0*/  @P2 MOV R11, R4 ;  /* 0x00000004000b2202 */ /* 0x000fe40000000f00 */
[----:B------:R-:W-:Y:S02]  /*1dc0*/  @P2 R2UR.BROADCAST UR8, R3 ;  /* 0x00000000030822ca */ /* 0x000fe400008e0000 */
[----:B------:R-:W-:-:S11]  /*1dd0*/  @P2 LOP3.LUT R8, R5, 0xffff, RZ, 0xc0, !PT ;  /* 0x0000ffff05082812 */ /* 0x000fd600078ec0ff */
[----:B------:R-:W-:Y:S01]  /*1de0*/  @UP0 UMOV UR36, UR8 ;  /* 0x0000000800240c82 */ /* 0x000fe20008000000 */
[----:B-1----:R-:W-:Y:S05]  /*1df0*/  @!P0 BRA `(.L_x_33) ;  /* 0x0000000000b88947 */ /* 0x002fea0003800000 */
[----:B------:R-:W4:Y:S01]  /*1e00*/  LDC.64 R4, c[0x0][0xb18] ;  /* 0x0002c600ff047b82 */ /* 0x000f220000000a00 */
[----:B------:R-:W-:-:S07]  /*1e10*/  ISETP.NE.AND P3, PT, R72, 0x1, PT ;  /* 0x000000014800780c */ /* 0x000fce0003f65270 */
[----:B------:R-:W1:Y:S08]  /*1e20*/  LDC.64 R6, c[0x0][0xb10] ;  /* 0x0002c400ff067b82 */ /* 0x000e700000000a00 */
[----:B------:R-:W2:Y:S08]  /*1e30*/  LDC R16, c[0x0][0xb20] ;  /* 0x0002c800ff107b82 */ /* 0x000eb00000000800 */
[----:B------:R-:W3:Y:S01]  /*1e40*/  LDC R18, c[0x0][0xb0c] ;  /* 0x0002c300ff127b82 */ /* 0x000ee20000000800 */
[----:B----4-:R-:W-:Y:S01]  /*1e50*/  IMAD.HI.U32 R17, R0, R5, RZ ;  /* 0x0000000500117227 */ /* 0x010fe200078e00ff */
[----:B------:R-:W-:-:S03]  /*1e60*/  ISETP.NE.AND P0, PT, R4, 0x1, PT ;  /* 0x000000010400780c */ /* 0x000fc60003f05270 */
[----:B------:R-:W-:-:S03]  /*1e70*/  IMAD.HI.U32 R5, R8, R5, RZ ;  /* 0x0000000508057227 */ /* 0x000fc600078e00ff */
[----:B------:R-:W4:Y:S01]  /*1e80*/  LDC.64 R2, c[0x0][0xb28] ;  /* 0x0002ca00ff027b82 */ /* 0x000f220000000a00 */
[----:B-1----:R-:W-:-:S04]  /*1e90*/  IMAD.HI.U32 R20, R9, R6, RZ ;  /* 0x0000000609147227 */ /* 0x002fc800078e00ff */
[----:B------:R-:W-:Y:S01]  /*1ea0*/  IMAD.HI.U32 R22, R11, R6, RZ ;  /* 0x000000060b167227 */ /* 0x000fe200078e00ff */
[----:B------:R-:W-:Y:S02]  /*1eb0*/  SHF.R.U32.HI R20, RZ, R7, R20 ;  /* 0x00000007ff147219 */ /* 0x000fe40000011614 */
[-C--:B--2---:R-:W-:Y:S02]  /*1ec0*/  SHF.R.U32.HI R17, RZ, R16.reuse, R17 ;  /* 0x00000010ff117219 */ /* 0x084fe40000011611 */
[----:B------:R-:W-:Y:S02]  /*1ed0*/  SHF.R.U32.HI R5, RZ, R16, R5 ;  /* 0x00000010ff057219 */ /* 0x000fe40000011605 */
[----:B------:R-:W-:Y:S02]  /*1ee0*/  SEL R17, R0, R17, !P0 ;  /* 0x0000001100117207 */ /* 0x000fe40004000000 */
[----:B------:R-:W-:Y:S02]  /*1ef0*/  SHF.R.U32.HI R22, RZ, R7, R22 ;  /* 0x00000007ff167219 */ /* 0x000fe40000011616 */
[----:B---3--:R-:W-:-:S02]  /*1f00*/  ISETP.NE.AND P1, PT, R18, 0x1, PT ;  /* 0x000000011200780c */ /* 0x008fc40003f25270 */
[----:B------:R-:W-:Y:S02]  /*1f10*/  SEL R5, R8, R5, !P0 ;  /* 0x0000000508057207 */ /* 0x000fe40004000000 */
[----:B------:R-:W-:Y:S02]  /*1f20*/  SEL R19, R9, R20, !P1 ;  /* 0x0000001409137207 */ /* 0x000fe40004800000 */
[----:B------:R-:W-:Y:S01]  /*1f30*/  SEL R7, R11, R22, !P1 ;  /* 0x000000160b077207 */ /* 0x000fe20004800000 */
[----:B----4-:R-:W-:-:S04]  /*1f40*/  IMAD.HI.U32 R20, R17, R2, RZ ;  /* 0x0000000211147227 */ /* 0x010fc800078e00ff */
[----:B------:R-:W-:Y:S01]  /*1f50*/  IMAD.HI.U32 R6, R19, R2, RZ ;  /* 0x0000000213067227 */ /* 0x000fe200078e00ff */
[----:B------:R-:W-:-:S04]  /*1f60*/  @P3 SHF.R.U32.HI R17, RZ, R3, R20 ;  /* 0x00000003ff113219 */ /* 0x000fc80000011614 */
[----:B------:R-:W-:Y:S01]  /*1f70*/  @P3 SHF.R.U32.HI R19, RZ, R3, R6 ;  /* 0x00000003ff133219 */ /* 0x000fe20000011606 */
[----:B------:R-:W-:-:S04]  /*1f80*/  IMAD R17, R72, R17, RZ ;  /* 0x0000001148117224 */ /* 0x000fc800078e02ff */
[----:B------:R-:W-:Y:S01]  /*1f90*/  IMAD R6, R72, R19, RZ ;  /* 0x0000001348067224 */ /* 0x000fe200078e02ff */
[C---:B------:R-:W-:Y:S02]  /*1fa0*/  ISETP.GE.AND P0, PT, R5.reuse, R17, PT ;  /* 0x000000110500720c */ /* 0x040fe40003f06270 */
[----:B------:R-:W-:Y:S02]  /*1fb0*/  IADD3 R17, PT, PT, -R5, RZ, RZ ;  /* 0x000000ff05117210 */ /* 0x000fe40007ffe1ff */
[----:B------:R-:W-:Y:S01]  /*1fc0*/  ISETP.GE.OR P0, PT, R7, R6, P0 ;  /* 0x000000060700720c */ /* 0x000fe20000706670 */
[----:B------:R-:W-:-:S04]  /*1fd0*/  IMAD.HI.U32 R6, R5, R2, RZ ;  /* 0x0000000205067227 */ /* 0x000fc800078e00ff */
[----:B------:R-:W-:Y:S01]  /*1fe0*/  IMAD R8, R4, R17, R8 ;  /* 0x0000001104087224 */ /* 0x000fe200078e0208 */
[----:B------:R-:W-:-:S04]  /*1ff0*/  SHF.R.U32.HI R6, RZ, R3, R6 ;  /* 0x00000003ff067219 */ /* 0x000fc80000011606 */
[----:B------:R-:W-:-:S03]  /*2000*/  SEL R6, R5, R6, !P3 ;  /* 0x0000000605067207 */ /* 0x000fc60005800000 */
[----:B------:R-:W-:-:S04]  /*2010*/  @!P0 IMAD.HI.U32 R16, R7, R2, RZ ;  /* 0x0000000207108227 */ /* 0x000fc800078e00ff */
[----:B------:R-:W-:Y:S01]  /*2020*/  IMAD.MOV R2, RZ, RZ, -R6 ;  /* 0x000000ffff027224 */ /* 0x000fe200078e0a06 */
[----:B------:R-:W-:-:S03]  /*2030*/  @!P0 SHF.R.U32.HI R16, RZ, R3, R16 ;  /* 0x00000003ff108219 */ /* 0x000fc60000011610 */
[----:B------:R-:W-:Y:S01]  /*2040*/  IMAD R2, R72, R2, R5 ;  /* 0x0000000248027224 */ /* 0x000fe200078e0205 */
        /* <DEDUP_REMOVED lines=9> */
.L_x_33:
[----:B------:R-:W1:Y:S02]  /*20e0*/  LDCU UR8, c[0x0][0xb30] ;  /* 0x00016600ff0877ac */ /* 0x000e640008000800 */
[----:B-1----:R-:W-:-:S09]  /*20f0*/  UISETP.NE.AND UP0, UPT, UR8, 0x1, UPT ;  /* 0x000000010800788c */ /* 0x002fd2000bf05270 */
[----:B------:R-:W-:Y:S05]  /*2100*/  BRA.U UP0, `(.L_x_34) ;  /* 0x0000000100407547 */ /* 0x000fea000b800000 */
[----:B------:R-:W1:Y:S08]  /*2110*/  LDC.64 R4, c[0x0][0xb10] ;  /* 0x0002c400ff047b82 */ /* 0x000e700000000a00 */
[----:B------:R-:W2:Y:S08]  /*2120*/  LDC.64 R2, c[0x0][0xb18] ;  /* 0x0002c600ff027b82 */ /* 0x000eb00000000a00 */
[----:B------:R-:W3:Y:S08]  /*2130*/  LDC R6, c[0x0][0xb20] ;  /* 0x0002c800ff067b82 */ /* 0x000ef00000000800 */
[----:B------:R-:W4:Y:S01]  /*2140*/  LDC R16, c[0x0][0xb0c] ;  /* 0x0002c300ff107b82 */ /* 0x000f220000000800 */
[----:B-1----:R-:W-:-:S05]  /*2150*/  IMAD.HI.U32 R4, R11, R4, RZ ;  /* 0x000000040b047227 */ /* 0x002fca00078e00ff */
[----:B------:R-:W-:Y:S01]  /*2160*/  SHF.R.U32.HI R4, RZ, R5, R4 ;  /* 0x00000005ff047219 */ /* 0x000fe20000011604 */
[----:B--2---:R-:W-:Y:S01]  /*2170*/  IMAD.HI.U32 R3, R8, R3, RZ ;  /* 0x0000000308037227 */ /* 0x004fe200078e00ff */
[----:B------:R-:W-:-:S04]  /*2180*/  ISETP.NE.AND P0, PT, R2, 0x1, PT ;  /* 0x000000010200780c */ /* 0x000fc80003f05270 */
[----:B---3--:R-:W-:-:S04]  /*2190*/  SHF.R.U32.HI R3, RZ, R6, R3 ;  /* 0x00000006ff037219 */ /* 0x008fc80000011603 */
[----:B------:R-:W-:Y:S02]  /*21a0*/  SEL R3, R8, R3, !P0 ;  /* 0x0000000308037207 */ /* 0x000fe40004000000 */
[----:B----4-:R-:W-:-:S04]  /*21b0*/  ISETP.NE.AND P1, PT, R16, 0x1, PT ;  /* 0x000000011000780c */ /* 0x010fc80003f25270 */
[----:B------:R-:W-:-:S05]  /*21c0*/  SEL R4, R11, R4, !P1 ;  /* 0x000000040b047207 */ /* 0x000fca0004800000 */
[----:B------:R-:W-:Y:S02]  /*21d0*/  IMAD.IADD R5, R3, 0x1, -R4 ;  /* 0x0000000103057824 */ /* 0x000fe400078e0a04 */
[----:B------:R-:W-:Y:S02]  /*21e0*/  IMAD.IADD R3, R4, 0x1, -R3 ;  /* 0x0000000104037824 */ /* 0x000fe400078e0a03 */
[----:B------:R-:W-:Y:S02]  /*21f0*/  IMAD R11, R5, R16, R11 ;  /* 0x00000010050b7224 */ /* 0x000fe400078e020b */
[----:B------:R-:W-:-:S07]  /*2200*/  IMAD R8, R3, R2, R8 ;  /* 0x0000000203087224 */ /* 0x000fce00078e0208 */
.L_x_34:
[----:B------:R-:W-:Y:S01]  /*2210*/  VIADD R14, R14, 0x1 ;  /* 0x000000010e0e7836 */ /* 0x000fe20000000000 */
[----:B------:R-:W-:Y:S01]  /*2220*/  PLOP3.LUT P1, PT, PT, PT, PT, 0x80, 0x8 ;  /* 0x000000000008781c */ /* 0x000fe20003f2f070 */
[----:B------:R-:W-:Y:S02]  /*2230*/  IMAD.IADD R21, R11, 0x1, R170 ;  /* 0x000000010b157824 */ /* 0x000fe400078e02aa */
[----:B------:R-:W-:Y:S01]  /*2240*/  IMAD.IADD R20, R8, 0x1, R147 ;  /* 0x0000000108147824 */ /* 0x000fe200078e0293 */
[----:B------:R-:W-:-:S04]  /*2250*/  ISETP.NE.AND P0, PT, R14, 0x2, PT ;  /* 0x000000020e00780c */ /* 0x000fc80003f05270 */
[----:B------:R-:W-:Y:S02]  /*2260*/  SEL R2, RZ, 0x1, P0 ;  /* 0x00000001ff027807 */ /* 0x000fe40000000000 */
[----:B------:R-:W-:Y:S02]  /*2270*/  SEL R14, R14, RZ, P0 ;  /* 0x000000ff0e0e7207 */ /* 0x000fe40000000000 */
[----:B------:R-:W-:Y:S01]  /*2280*/  LOP3.LUT R13, R13, R2, RZ, 0x3c, !PT ;  /* 0x000000020d0d7212 */ /* 0x000fe200078e3cff */
[----:B------:R-:W-:Y:S06]  /*2290*/  @P2 BRA `(.L_x_35) ;  /* 0xfffffff000982947 */ /* 0x000fec000383ffff */
[----:B------:R-:W-:Y:S01]  /*22a0*/  UIADD3 UR4, UPT, UPT, UR4, 0x20, URZ ;  /* 0x0000002004047890 */ /* 0x000fe2000fffe0ff */
[----:B------:R-:W-:-:S03]  /*22b0*/  SHF.L.U32 R3, R15, 0x1f, RZ ;  /* 0x0000001f0f037819 */ /* 0x000fc600000006ff */
[----:B------:R-:W-:-:S09]  /*22c0*/  ULEA UR5, UR6, UR4, 0x3 ;  /* 0x0000000406057291 */ /* 0x000fd2000f8e18ff */
[----:B------:R-:W1:Y:S02]  /*22d0*/  SYNCS.PHASECHK.TRANS64.TRYWAIT P0, [UR5], R3 ;  /* 0x00000003ff0075a7 */ /* 0x000e640008001105 */
[----:B-1----:R-:W-:Y:S05]  /*22e0*/  @!P0 BRA `(.L_x_36) ;  /* 0x0000008c003c8947 */ /* 0x002fea0003800000 */
.L_x_131:
[----:B------:R-:W-:-:S04]  /*22f0*/  UIADD3 UR6, UPT, UPT, UR6, 0x1, URZ ;  /* 0x0000000106067890 */ /* 0x000fc8000fffe0ff */
[----:B------:R-:W-:-:S04]  /*2300*/  UISETP.NE.AND UP0, UPT, UR6, 0x4, UPT ;  /* 0x000000040600788c */ /* 0x000fc8000bf05270 */
[----:B------:R-:W-:Y:S02]  /*2310*/  USEL UR7, URZ, 0x1, UP0 ;  /* 0x00000001ff077887 */ /* 0x000fe40008000000 */
[----:B------:R-:W-:-:S04]  /*2320*/  USEL UR6, UR6, URZ, UP0 ;  /* 0x000000ff06067287 */ /* 0x000fc80008000000 */
[----:B------:R-:W-:Y:S01]  /*2330*/  ULEA UR5, UR6, UR4, 0x3 ;  /* 0x0000000406057291 */ /* 0x000fe2000f8e18ff */
[----:B------:R-:W-:-:S04]  /*2340*/  LOP3.LUT R2, R15, UR7, RZ, 0x3c, !PT ;  /* 0x000000070f027c12 */ /* 0x000fc8000f8e3cff */
[----:B-1----:R-:W-:-:S04]  /*2350*/  SHF.L.U32 R3, R2, 0x1f, RZ ;  /* 0x0000001f02037819 */ /* 0x002fc800000006ff */
[----:B------:R-:W1:Y:S02]  /*2360*/  SYNCS.PHASECHK.TRANS64.TRYWAIT P0, [UR5], R3 ;  /* 0x00000003ff0075a7 */ /* 0x000e640008001105 */
[----:B-1----:R-:W-:Y:S05]  /*2370*/  @!P0 BRA `(.L_x_37) ;  /* 0x0000008c00308947 */ /* 0x002fea0003800000 */
.L_x_133:
        /* <DEDUP_REMOVED lines=9> */
.L_x_135:
[----:B------:R-:W-:-:S04]  /*2410*/  UIADD3 UR6, UPT, UPT, UR6, 0x1, URZ ;  /* 0x0000000106067890 */ /* 0x000fc8000fffe0ff */
[----:B------:R-:W-:-:S04]  /*2420*/  UISETP.NE.AND UP0, UPT, UR6, 0x4, UPT ;  /* 0x000000040600788c */ /* 0x000fc8000bf05270 */
[----:B------:R-:W-:Y:S02]  /*2430*/  USEL UR5, URZ, 0x1, UP0 ;  /* 0x00000001ff057887 */ /* 0x000fe40008000000 */
[----:B------:R-:W-:-:S04]  /*2440*/  USEL UR6, UR6, URZ, UP0 ;  /* 0x000000ff06067287 */ /* 0x000fc80008000000 */
[----:B------:R-:W-:Y:S01]  /*2450*/  ULEA UR6, UR6, UR4, 0x3 ;  /* 0x0000000406067291 */ /* 0x000fe2000f8e18ff */
[----:B-1----:R-:W-:-:S04]  /*2460*/  LOP3.LUT R3, R2, UR5, RZ, 0x3c, !PT ;  /* 0x0000000502037c12 */ /* 0x002fc8000f8e3cff */
[----:B------:R-:W-:Y:S01]  /*2470*/  SHF.L.U32 R3, R3, 0x1f, RZ ;  /* 0x0000001f03037819 */ /* 0x000fe200000006ff */
[----:B----4-:R-:W-:-:S07]  /*2480*/  IMAD.U32 R0, RZ, RZ, UR6 ;  /* 0x00000006ff007e24 */ /* 0x010fce000f8e00ff */
.L_x_39:
[----:B-1----:R1:W2:Y:S02]  /*2490*/  SYNCS.PHASECHK.TRANS64.TRYWAIT P0, [R0+URZ], R3 ;  /* 0x00000003000075a7 */ /* 0x0022a400080011ff */
[----:B--2---:R-:W-:Y:S05]  /*24a0*/  @!P0 NANOSLEEP.SYNCS 0x989680 ;  /* 0x009896800000895d */ /* 0x004fea0003900000 */
[----:B------:R-:W2:Y:S02]  /*24b0*/  @!P0 SYNCS.PHASECHK.TRANS64 P0, [R0+URZ], R3 ;  /* 0x00000003000085a7 */ /* 0x000ea400080010ff */
[----:B--2---:R-:W-:Y:S05]  /*24c0*/  @P0 EXIT ;  /* 0x000000000000094d */ /* 0x004fea0003800000 */
[----:B------:R-:W-:Y:S05]  /*24d0*/  BRA `(.L_x_39) ;  /* 0xfffffffc00ec7947 */ /* 0x000fea000383ffff */
.L_x_17:
[----:B------:R-:W-:-:S04]  /*24e0*/  UISETP.NE.AND UP1, UPT, UR37, URZ, UPT ;  /* 0x000000ff2500728c */ /* 0x000fc8000bf25270 */
[----:B------:R-:W-:-:S09]  /*24f0*/  UISETP.NE.OR UP1, UPT, UR8, 0x1, UP1 ;  /* 0x000000010800788c */ /* 0x000fd20008f25670 */
[----:B------:R-:W-:Y:S05]  /*2500*/  BRA.U UP1, `(.L_x_40) ;  /* 0x0000000501487547 */ /* 0x000fea000b800000 */
[----:B------:R-:W-:Y:S01]  /*2510*/  ISETP.NE.AND P2, PT, R2, RZ, PT ;  /* 0x000000ff0200720c */ /* 0x000fe20003f45270 */
[----:B------:R-:W-:Y:S01]  /*2520*/  IMAD.MOV.U32 R12, RZ, RZ, 0x1 ;  /* 0x00000001ff0c7424 */ /* 0x000fe200078e00ff */
[----:B------:R-:W-:Y:S02]  /*2530*/  CS2R R10, SRZ ;  /* 0x00000000000a7805 */ /* 0x000fe4000001ff00 */
[----:B------:R-:W-:Y:S01]  /*2540*/  CS2R R8, SRZ ;  /* 0x0000000000087805 */ /* 0x000fe2000001ff00 */
[----:B------:R-:W-:Y:S01]  /*2550*/  UMOV UR4, 0x400 ;  /* 0x0000040000047882 */ /* 0x000fe20000000000 */
[----:B------:R-:W-:Y:S01]  /*2560*/  UMOV UR6, URZ ;  /* 0x000000ff00067c82 */ /* 0x000fe20008000000 */
[----:B------:R-:W-:-:S12]  /*2570*/  ULEA UR37, UR37, UR4, 0x18 ;  /* 0x0000000425257291 */ /* 0x000fd8000f8ec0ff */
.L_x_44:
[----:B------:R-:W-:Y:S02]  /*2580*/  LEA R0, R8, UR37, 0x3 ;  /* 0x0000002508007c11 */ /* 0x000fe4000f8e18ff */
[----:B------:R-:W-:-:S03]  /*2590*/  SHF.L.U32 R5, R9, 0x1f, RZ ;  /* 0x0000001f09057819 */ /* 0x000fc600000006ff */
[----:B------:R-:W-:Y:S01]  /*25a0*/  VIADD R4, R0, 0xe0 ;  /* 0x000000e000047836 */ /* 0x000fe20000000000 */
[----:B------:R-:W1:Y:S02]  /*25b0*/  SYNCS.PHASECHK.TRANS64.TRYWAIT P0, [R0+URZ+0xd0], R5 ;  /* 0x0000d005000075a7 */ /* 0x000e6400080011ff */
[----:B-1----:R-:W-:Y:S05]  /*25c0*/  @!P0 BRA `(.L_x_41) ;  /* 0x0000008800cc8947 */ /* 0x002fea0003800000 */
.L_x_136:
[----:B------:R-:W-:Y:S01]  /*25d0*/  ULEA UR5, UR6, UR37, 0x3 ;  /* 0x0000002506057291 */ /* 0x000fe2000f8e18ff */
[----:B------:R-:W-:Y:S02]  /*25e0*/  PRMT R4, RZ, 0x654, R4 ;  /* 0x00000654ff047816 */ /* 0x000fe40000000004 */
[----:B-1----:R-:W-:Y:S01]  /*25f0*/  SHF.L.U32 R5, R12, 0x1f, RZ ;  /* 0x0000001f0c057819 */ /* 0x002fe200000006ff */
[----:B------:R-:W-:Y:S01]  /*2600*/  UIADD3 UR4, UPT, UPT, UR5, 0x90, URZ ;  /* 0x0000009005047890 */ /* 0x000fe2000fffe0ff */
[----:B------:R1:W-:Y:S05]  /*2610*/  SYNCS.ARRIVE.TRANS64.RED.A1T0 RZ, [R4+URZ], RZ ;  /* 0x000000ff04ff79a7 */ /* 0x0003ea00081004ff */
[----:B------:R-:W-:Y:S01]  /*2620*/  IMAD.U32 R7, RZ, RZ, UR4 ;  /* 0x00000004ff077e24 */ /* 0x000fe2000f8e00ff */
[----:B------:R-:W2:Y:S04]  /*2630*/  SYNCS.PHASECHK.TRANS64.TRYWAIT P0, [UR5+0xa0], R5 ;  /* 0x0000a005ff0075a7 */ /* 0x000ea80008001105 */
[----:B------:R-:W-:Y:S01]  /*2640*/  PRMT R6, R2, 0x654, R7 ;  /* 0x0000065402067816 */ /* 0x000fe20000000007 */
[----:B-1----:R-:W-:Y:S01]  /*2650*/  @!P2 IMAD.MOV.U32 R4, RZ, RZ, 0x10 ;  /* 0x00000010ff04a424 */ /* 0x002fe200078e00ff */
[----:B--2---:R-:W-:Y:S06]  /*2660*/  @!P0 BRA `(.L_x_42) ;  /* 0x0000008800b88947 */ /* 0x004fec0003800000 */
.L_x_138:
[----:B------:R-:W-:Y:S01]  /*2670*/  ULEA UR4, UR6, UR37, 0x4 ;  /* 0x0000002506047291 */ /* 0x000fe2000f8e20ff */
[----:B------:R-:W-:Y:S01]  /*2680*/  SEL R3, R6, R3, !P2 ;  /* 0x0000000306037207 */ /* 0x000fe20005000000 */
[----:B------:R-:W-:Y:S01]  /*2690*/  UIADD3 UR5, UPT, UPT, UR5, 0x90, URZ ;  /* 0x0000009005057890 */ /* 0x000fe2000fffe0ff */
[----:B-1----:R-:W-:Y:S01]  /*26a0*/  LEA R0, R11, UR37, 0x3 ;  /* 0x000000250b007c11 */ /* 0x002fe2000f8e18ff */
[----:B------:R-:W-:Y:S01]  /*26b0*/  UIADD3 UR4, UPT, UPT, UR4, 0x100, URZ ;  /* 0x0000010004047890 */ /* 0x000fe2000fffe0ff */
[----:B------:R-:W-:Y:S01]  /*26c0*/  SHF.L.U32 R5, R10, 0x1f, RZ ;  /* 0x0000001f0a057819 */ /* 0x000fe200000006ff */
[----:B------:R1:W-:Y:S01]  /*26d0*/  @!P2 SYNCS.ARRIVE.TRANS64.RED RZ, [R3+URZ], R4 ;  /* 0x0000000403ffa9a7 */ /* 0x0003e200080004ff */
[----:B------:R-:W-:Y:S01]  /*26e0*/  UIADD3 UR6, UPT, UPT, UR6, 0x1, URZ ;  /* 0x0000000106067890 */ /* 0x000fe2000fffe0ff */
[----:B------:R-:W-:-:S03]  /*26f0*/  VIADD R8, R8, 0x1 ;  /* 0x0000000108087836 */ /* 0x000fc60000000000 */
[----:B------:R-:W-:Y:S02]  /*2700*/  UISETP.NE.AND UP0, UPT, UR6, 0x2, UPT ;  /* 0x000000020600788c */ /* 0x000fe4000bf05270 */
[----:B------:R-:W-:Y:S06]  /*2710*/  UGETNEXTWORKID.BROADCAST [UR4], [UR5] ;  /* 0x00000000040073ca */ /* 0x000fec0008000100 */
[----:B------:R-:W-:Y:S01]  /*2720*/  USEL UR4, URZ, 0x1, UP0 ;  /* 0x00000001ff047887 */ /* 0x000fe20008000000 */
[----:B------:R-:W-:Y:S01]  /*2730*/  ISETP.NE.AND P0, PT, R8, 0x2, PT ;  /* 0x000000020800780c */ /* 0x000fe20003f05270 */
[----:B------:R-:W-:Y:S01]  /*2740*/  USEL UR6, UR6, URZ, UP0 ;  /* 0x000000ff06067287 */ /* 0x000fe20008000000 */
[----:B------:R-:W2:Y:S03]  /*2750*/  SYNCS.PHASECHK.TRANS64.TRYWAIT P1, [R0+URZ+0x90], R5 ;  /* 0x00009005000075a7 */ /* 0x000ea600080211ff */
[----:B------:R-:W-:Y:S01]  /*2760*/  LOP3.LUT R12, R12, UR4, RZ, 0x3c, !PT ;  /* 0x000000040c0c7c12 */ /* 0x000fe2000f8e3cff */
[----:B-12---:R-:W-:Y:S07]  /*2770*/  @!P1 BRA `(.L_x_43) ;  /* 0x00000088008c9947 */ /* 0x006fee0003800000 */
.L_x_139:
[C---:B------:R-:W-:Y:S01]  /*2780*/  LEA R4, R11.reuse, UR37, 0x4 ;  /* 0x000000250b047c11 */ /* 0x040fe2000f8e20ff */
[----:B-1----:R-:W-:Y:S01]  /*2790*/  VIADD R0, R0, 0xa0 ;  /* 0x000000a000007836 */ /* 0x002fe20000000000 */
[----:B------:R-:W-:Y:S01]  /*27a0*/  SEL R8, R8, RZ, P0 ;  /* 0x000000ff08087207 */ /* 0x000fe20000000000 */
[----:B------:R-:W-:-:S03]  /*27b0*/  VIADD R11, R11, 0x1 ;  /* 0x000000010b0b7836 */ /* 0x000fc60000000000 */
[----:B------:R-:W1:Y:S01]  /*27c0*/  LDS.128 R4, [R4+0x100] ;  /* 0x0001000004047984 */ /* 0x000e620000000c00 */
[----:B------:R-:W-:Y:S02]  /*27d0*/  PRMT R0, RZ, 0x654, R0 ;  /* 0x00000654ff007816 */ /* 0x000fe40000000000 */
[C---:B------:R-:W-:Y:S01]  /*27e0*/  ISETP.NE.AND P1, PT, R11.reuse, 0x2, PT ;  /* 0x000000020b00780c */ /* 0x040fe20003f25270 */
[----:B------:R-:W-:Y:S01]  /*27f0*/  @!PT LDS RZ, [RZ] ;  /* 0x00000000fffff984 */ /* 0x000fe20000000800 */
[----:B------:R-:W-:Y:S01]  /*2800*/  @!PT LDS RZ, [RZ] ;  /* 0x00000000fffff984 */ /* 0x000fe20000000800 */
[----:B------:R-:W-:Y:S01]  /*2810*/  @!PT LDS RZ, [RZ] ;  /* 0x00000000fffff984 */ /* 0x000fe20000000800 */
[----:B------:R-:W-:Y:S01]  /*2820*/  @!PT LDS RZ, [RZ] ;  /* 0x00000000fffff984 */ /* 0x000fe20000000800 */
[----:B------:R2:W-:Y:S06]  /*2830*/  MEMBAR.ALL.CTA ;  /* 0x0000000000007992 */ /* 0x0005ec0000008000 */
[----:B--2---:R-:W2:Y:S01]  /*2840*/  FENCE.VIEW.ASYNC.S ;  /* 0x00000000000073c6 */ /* 0x004ea20000000000 */
[----:B------:R-:W-:Y:S01]  /*2850*/  SEL R11, R11, RZ, P1 ;  /* 0x000000ff0b0b7207 */ /* 0x000fe20000800000 */
[----:B--2---:R2:W-:Y:S01]  /*2860*/  SYNCS.ARRIVE.TRANS64.RED.A1T0 RZ, [R0+URZ], RZ ;  /* 0x000000ff00ff79a7 */ /* 0x0045e200081004ff */
[----:B-1----:R-:W-:-:S02]  /*2870*/  LOP3.LUT P3, RZ, R6, 0x1, RZ, 0xc0, !PT ;  /* 0x0000000106ff7812 */ /* 0x002fc4000786c0ff */
[----:B------:R-:W-:-:S04]  /*2880*/  SEL R5, RZ, 0x1, P1 ;  /* 0x00000001ff057807 */ /* 0x000fc80000800000 */
[----:B------:R-:W-:Y:S02]  /*2890*/  LOP3.LUT R10, R10, R5, RZ, 0x3c, !PT ;  /* 0x000000050a0a7212 */ /* 0x000fe400078e3cff */
[----:B--2---:R-:W-:-:S04]  /*28a0*/  SEL R0, RZ, 0x1, P0 ;  /* 0x00000001ff007807 */ /* 0x004fc80000000000 */
[----:B------:R-:W-:Y:S01]  /*28b0*/  LOP3.LUT R9, R9, R0, RZ, 0x3c, !PT ;  /* 0x0000000009097212 */ /* 0x000fe200078e3cff */
[----:B------:R-:W-:Y:S06]  /*28c0*/  @P3 BRA `(.L_x_44) ;  /* 0xfffffffc002c3947 */ /* 0x000fec000383ffff */
[----:B------:R-:W-:Y:S01]  /*28d0*/  ULEA UR5, UR6, UR37, 0x3 ;  /* 0x0000002506057291 */ /* 0x000fe2000f8e18ff */
[----:B------:R-:W-:-:S08]  /*28e0*/  SHF.L.U32 R3, R12, 0x1f, RZ ;  /* 0x0000001f0c037819 */ /* 0x000fd000000006ff */
[----:B------:R-:W1:Y:S02]  /*28f0*/  SYNCS.PHASECHK.TRANS64 P0, [UR5+0xa0], R3 ;  /* 0x0000a003ff0075a7 */ /* 0x000e640008001005 */
[----:B-1----:R-:W-:Y:S05]  /*2900*/  @P0 BRA `(.L_x_45) ;  /* 0x0000000000080947 */ /* 0x002fea0003800000 */
[----:B------:R-:W1:Y:S02]  /*2910*/  SYNCS.PHASECHK.TRANS64.TRYWAIT P0, [UR5+0xa0], R3 ;  /* 0x0000a003ff0075a7 */ /* 0x000e640008001105 */
[----:B-1----:R-:W-:Y:S05]  /*2920*/  @!P0 BRA `(.L_x_46) ;  /* 0x0000008800348947 */ /* 0x002fea0003800000 */
.L_x_45:
[----:B------:R-:W-:-:S04]  /*2930*/  UIADD3 UR4, UPT, UPT, UR6, 0x1, URZ ;  /* 0x0000000106047890 */ /* 0x000fc8000fffe0ff */
[----:B------:R-:W-:-:S04]  /*2940*/  UISETP.NE.AND UP0, UPT, UR4, 0x2, UPT ;  /* 0x000000020400788c */ /* 0x000fc8000bf05270 */
[----:B------:R-:W-:Y:S02]  /*2950*/  USEL UR7, URZ, 0x1, UP0 ;  /* 0x00000001ff077887 */ /* 0x000fe40008000000 */
[----:B------:R-:W-:-:S04]  /*2960*/  USEL UR4, UR4, URZ, UP0 ;  /* 0x000000ff04047287 */ /* 0x000fc80008000000 */
[----:B------:R-:W-:Y:S01]  /*2970*/  ULEA UR4, UR4, UR37, 0x3 ;  /* 0x0000002504047291 */ /* 0x000fe2000f8e18ff */
[----:B-1----:R-:W-:-:S04]  /*2980*/  LOP3.LUT R3, R12, UR7, RZ, 0x3c, !PT ;  /* 0x000000070c037c12 */ /* 0x002fc8000f8e3cff */
[----:B------:R-:W-:-:S04]  /*2990*/  SHF.L.U32 R0, R3, 0x1f, RZ ;  /* 0x0000001f03007819 */ /* 0x000fc800000006ff */
[----:B------:R-:W1:Y:S02]  /*29a0*/  SYNCS.PHASECHK.TRANS64 P0, [UR4+0xa0], R0 ;  /* 0x0000a000ff0075a7 */ /* 0x000e640008001004 */
[----:B-1----:R-:W-:Y:S05]  /*29b0*/  @P0 EXIT ;  /* 0x000000000000094d */ /* 0x002fea0003800000 */
[----:B------:R-:W-:Y:S02]  /*29c0*/  SHF.L.U32 R3, R3, 0x1f, RZ ;  /* 0x0000001f03037819 */ /* 0x000fe400000006ff */
[----:B------:R-:W-:-:S07]  /*29d0*/  MOV R0, UR4 ;  /* 0x0000000400007c02 */ /* 0x000fce0008000f00 */
.L_x_47:
[----:B-1----:R1:W2:Y:S02]  /*29e0*/  SYNCS.PHASECHK.TRANS64.TRYWAIT P0, [R0+URZ+0xa0], R3 ;  /* 0x0000a003000075a7 */ /* 0x0022a400080011ff */
[----:B--2---:R-:W-:Y:S05]  /*29f0*/  @!P0 NANOSLEEP.SYNCS 0x989680 ;  /* 0x009896800000895d */ /* 0x004fea0003900000 */
[----:B------:R-:W2:Y:S02]  /*2a00*/  @!P0 SYNCS.PHASECHK.TRANS64 P0, [R0+URZ+0xa0], R3 ;  /* 0x0000a003000085a7 */ /* 0x000ea400080010ff */
[----:B--2---:R-:W-:Y:S05]  /*2a10*/  @P0 EXIT ;  /* 0x000000000000094d */ /* 0x004fea0003800000 */
[----:B------:R-:W-:Y:S05]  /*2a20*/  BRA `(.L_x_47) ;  /* 0xfffffffc00ec7947 */ /* 0x000fea000383ffff */
.L_x_40:
[----:B------:R-:W-:-:S09]  /*2a30*/  UISETP.NE.AND UP1, UPT, UR8, URZ, UPT ;  /* 0x000000ff0800728c */ /* 0x000fd2000bf25270 */
[----:B------:R-:W-:Y:S05]  /*2a40*/  BRA.U UP1, `(.L_x_48) ;  /* 0x0000000d01187547 */ /* 0x000fea000b800000 */
[----:B------:R-:W-:Y:S01]  /*2a50*/  UMOV UR4, 0x40 ;  /* 0x0000004000047882 */ /* 0x000fe20000000000 */
[----:B------:R-:W-:Y:S01]  /*2a60*/  NOP ;  /* 0x0000000000007918 */ /* 0x000fe20000000000 */
[----:B------:R-:W-:Y:S01]  /*2a70*/  ULEA UR4, UR37, UR4, 0x18 ;  /* 0x0000000425047291 */ /* 0x000fe2000f8ec0ff */
[----:B------:R-:W-:Y:S02]  /*2a80*/  UMOV UR5, 0x400 ;  /* 0x0000040000057882 */ /* 0x000fe40000000000 */
[----:B------:R-:W-:-:S06]  /*2a90*/  ULEA UR37, UR37, UR5, 0x18 ;  /* 0x0000000525257291 */ /* 0x000fcc000f8ec0ff */
[----:B------:R-:W1:Y:S02]  /*2aa0*/  LDS.U8 R0, [UR4+0x1c] ;  /* 0x00001c04ff007984 */ /* 0x000e640008000000 */
[----:B-1----:R-:W-:-:S13]  /*2ab0*/  ISETP.NE.AND P0, PT, R0, RZ, PT ;  /* 0x000000ff0000720c */ /* 0x002fda0003f05270 */
[----:B------:R-:W-:Y:S05]  /*2ac0*/  @P0 BRA `(.L_x_49) ;  /* 0x0000000000580947 */ /* 0x000fea0003800000 */
[----:B------:R-:W-:-:S13]  /*2ad0*/  ELECT P0, URZ, PT ;  /* 0x0000000000ff782f */ /* 0x000fda0003800000 */
[----:B------:R-:W-:Y:S05]  /*2ae0*/  @!P0 BRA `(.L_x_50) ;  /* 0x0000000000608947 */ /* 0x000fea0003800000 */
[----:B------:R-:W-:Y:S01]  /*2af0*/  UMOV UR5, 0x10 ;  /* 0x0000001000057882 */ /* 0x000fe20000000000 */
[----:B------:R-:W-:Y:S01]  /*2b00*/  HFMA2 R0, -RZ, RZ, 0, 5.9604644775390625e-08 ;  /* 0x00000001ff007431 */ /* 0x000fe200000001ff */
[----:B------:R-:W-:-:S03]  /*2b10*/  MOV R2, 0xffff ;  /* 0x0000ffff00027802 */ /* 0x000fc60000000f00 */
[----:B------:R-:W-:Y:S04]  /*2b20*/  DEPBAR.LE SB1, 0x36 ;  /* 0x00009d800000791a */ /* 0x000fe80000000000 */
[----:B------:R-:W1:Y:S02]  /*2b30*/  UTCATOMSWS.FIND_AND_SET.ALIGN UP0, UR5, UR5 ;  /* 0x00000005000575e3 */ /* 0x000e640008000800 */
[----:B-1----:R-:W-:Y:S01]  /*2b40*/  MOV R3, UR5 ;  /* 0x0000000500037c02 */ /* 0x002fe20008000f00 */
[----:B------:R-:W-:Y:S06]  /*2b50*/  BRA.U UP0, `(.L_x_51) ;  /* 0x0000000100187547 */ /* 0x000fec000b800000 */
.L_x_52:
[----:B------:R-:W-:Y:S05]  /*2b60*/  NANOSLEEP 0x64 ;  /* 0x000000640000795d */ /* 0x000fea0003800000 */
[----:B------:R-:W-:-:S05]  /*2b70*/  UMOV UR5, 0x10 ;  /* 0x0000001000057882 */ /* 0x000fca0000000000 */
[----:B------:R-:W-:Y:S04]  /*2b80*/  DEPBAR.LE SB1, 0x36 ;  /* 0x00009d800000791a */ /* 0x000fe80000000000 */
[----:B------:R-:W1:Y:S02]  /*2b90*/  UTCATOMSWS.FIND_AND_SET.ALIGN UP0, UR5, UR5 ;  /* 0x00000005000575e3 */ /* 0x000e640008000800 */
[----:B-1----:R-:W-:Y:S01]  /*2ba0*/  MOV R3, UR5 ;  /* 0x0000000500037c02 */ /* 0x002fe20008000f00 */
[----:B------:R-:W-:Y:S05]  /*2bb0*/  BRA.U !UP0, `(.L_x_52) ;  /* 0xfffffffd08e87547 */ /* 0x000fea000b83ffff */
.L_x_51:
[-C--:B------:R-:W-:Y:S02]  /*2bc0*/  SHF.L.U32 R2, R2, R3.reuse, RZ ;  /* 0x0000000302027219 */ /* 0x080fe400000006ff */
[----:B------:R-:W-:Y:S01]  /*2bd0*/  SHF.L.U32 R0, R0, R3, RZ ;  /* 0x0000000300007219 */ /* 0x000fe200000006ff */
[----:B------:R-:W-:Y:S02]  /*2be0*/  IMAD.SHL.U32 R3, R3, 0x20, RZ ;  /* 0x0000002003037824 */ /* 0x000fe400078e00ff */
[----:B------:R1:W-:Y:S04]  /*2bf0*/  ATOMS.OR RZ, [UR4+0x14], R2 ;  /* 0x00001402ffff798c */ /* 0x0003e8000b000004 */
[----:B------:R1:W-:Y:S04]  /*2c00*/  ATOMS.OR RZ, [UR4+0x18], R0 ;  /* 0x00001800ffff798c */ /* 0x0003e8000b000004 */
[----:B------:R1:W-:Y:S01]  /*2c10*/  STS [UR37+0x120], R3 ;  /* 0x00012003ff007988 */ /* 0x0003e20008000825 */
[----:B------:R-:W-:Y:S05]  /*2c20*/  BRA `(.L_x_50) ;  /* 0x0000000000107947 */ /* 0x000fea0003800000 */
.L_x_49:
[----:B------:R-:W-:Y:S02]  /*2c30*/  MOV R0, 0xffffffff ;  /* 0xffffffff00007802 */ /* 0x000fe40000000f00 */
[----:B------:R-:W-:-:S03]  /*2c40*/  MOV R2, 0x2c70 ;  /* 0x00002c7000027802 */ /* 0x000fc60000000f00 */
[----:B------:R1:W-:Y:S04]  /*2c50*/  STS [UR37+0x120], R0 ;  /* 0x00012000ff007988 */ /* 0x0003e80008000825 */
[----:B-1-3-5:R-:W-:Y:S05]  /*2c60*/  CALL.REL.NOINC `($__internal_1_$__cuda_sm10x_tcgen05_guardrail_trap_phase_invalid_during_alloc) ;  /* 0x0000008c00487944 */ /* 0x02afea0003c00000 */
.L_x_50:
[----:B------:R-:W-:Y:S05]  /*2c70*/  WARPSYNC.ALL ;  /* 0x0000000000007948 */ /* 0x000fea0003800000 */
[----:B------:R-:W2:Y:S01]  /*2c80*/  S2UR UR6, SR_CgaCtaId ;  /* 0x00000000000679c3 */ /* 0x000ea20000008800 */
[----:B------:R-:W-:Y:S01]  /*2c90*/  UMOV UR4, 0x400 ;  /* 0x0000040000047882 */ /* 0x000fe20000000000 */
[----:B------:R-:W-:-:S06]  /*2ca0*/  NOP ;  /* 0x0000000000007918 */ /* 0x000fcc0000000000 */
[----:B------:R-:W-:Y:S06]  /*2cb0*/  BAR.ARV 0x6, 0xa0 ;  /* 0x0182800000007b1d */ /* 0x000fec0000002000 */
[----:B------:R-:W4:Y:S01]  /*2cc0*/  LDCU UR7, c[0x0][0x38c] ;  /* 0x00007180ff0777ac */ /* 0x000f220008000800 */
[----:B------:R-:W-:Y:S01]  /*2cd0*/  IMAD.MOV.U32 R11, RZ, RZ, 0x1 ;  /* 0x00000001ff0b7424 */ /* 0x000fe200078e00ff */
[----:B------:R-:W-:Y:S01]  /*2ce0*/  CS2R R8, SRZ ;  /* 0x0000000000087805 */ /* 0x000fe2000001ff00 */
[----:B------:R-:W-:Y:S01]  /*2cf0*/  IMAD.MOV.U32 R10, RZ, RZ, RZ ;  /* 0x000000ffff0a7224 */ /* 0x000fe200078e00ff */
[----:B------:R-:W-:Y:S01]  /*2d00*/  UMOV UR18, URZ ;  /* 0x000000ff00127c82 */ /* 0x000fe20008000000 */
[----:B------:R-:W-:Y:S01]  /*2d10*/  UMOV UR17, URZ ;  /* 0x000000ff00117c82 */ /* 0x000fe20008000000 */
[----:B------:R-:W-:Y:S01]  /*2d20*/  UMOV UR20, 0x0 ;  /* 0x0000000000147882 */ /* 0x000fe20000000000 */
[----:B------:R-:W-:Y:S01]  /*2d30*/  UMOV UR21, 0x8400490 ;  /* 0x0840049000157882 */ /* 0x000fe20000000000 */
[----:B--2---:R-:W-:Y:S01]  /*2d40*/  ULEA UR6, UR6, UR4, 0x18 ;  /* 0x0000000406067291 */ /* 0x004fe2000f8ec0ff */
[----:B------:R-:W2:Y:S03]  /*2d50*/  LDCU UR4, c[0x0][0x38c] ;  /* 0x00007180ff0477ac */ /* 0x000ea60008000800 */
[----:B------:R-:W-:-:S02]  /*2d60*/  UIADD3 UR11, UPT, UPT, UR6, 0xc400, URZ ;  /* 0x0000c400060b7890 */ /* 0x000fc4000fffe0ff */
[----:B----4-:R-:W-:-:S03]  /*2d70*/  UIADD3 UR7, UPT, UPT, UR7, 0x1f, URZ ;  /* 0x0000001f07077890 */ /* 0x010fc6000fffe0ff */
[----:B-1----:R-:W1:Y:S01]  /*2d80*/  LDS R0, [UR6+0x120] ;  /* 0x00012006ff007984 */ /* 0x002e620008000800 */
[----:B------:R-:W-:Y:S02]  /*2d90*/  UIADD3 UR12, UPT, UPT, UR6, 0x10400, URZ ;  /* 0x00010400060c7890 */ /* 0x000fe4000fffe0ff */
[----:B------:R-:W-:Y:S02]  /*2da0*/  USHF.R.S32.HI UR5, URZ, 0x1f, UR7 ;  /* 0x0000001fff057899 */ /* 0x000fe40008011407 */
[----:B------:R-:W-:Y:S02]  /*2db0*/  USHF.R.U32.HI UR11, URZ, 0x4, UR11 ;  /* 0x00000004ff0b7899 */ /* 0x000fe4000801160b */
[----:B------:R-:W-:Y:S02]  /*2dc0*/  ULEA.HI UR5, UR5, UR7, URZ, 0x5 ;  /* 0x0000000705057291 */ /* 0x000fe4000f8f28ff */
[----:B------:R-:W-:Y:S02]  /*2dd0*/  USHF.R.U32.HI UR12, URZ, 0x4, UR12 ;  /* 0x00000004ff0c7899 */ /* 0x000fe4000801160c */
[----:B------:R-:W-:-:S02]  /*2de0*/  USHF.R.S32.HI UR5, URZ, 0x5, UR5 ;  /* 0x00000005ff057899 */ /* 0x000fc40008011405 */
[----:B------:R-:W-:Y:S02]  /*2df0*/  ULOP3.LUT UR11, UR11, 0x3fff, URZ, 0xc0, !UPT ;  /* 0x00003fff0b0b7892 */ /* 0x000fe4000f8ec0ff */
[----:B------:R-:W-:Y:S02]  /*2e00*/  UISETP.LT.AND UP0, UPT, UR5, 0x1, UPT ;  /* 0x000000010500788c */ /* 0x000fe4000bf01270 */
[----:B------:R-:W-:Y:S02]  /*2e10*/  ULOP3.LUT UR12, UR12, 0x3fff, URZ, 0xc0, !UPT ;  /* 0x00003fff0c0c7892 */ /* 0x000fe4000f8ec0ff */
[----:B------:R-:W-:Y:S02]  /*2e20*/  USEL UR10, UR5, 0x1, !UP0 ;  /* 0x00000001050a7887 */ /* 0x000fe4000c000000 */
[----:B------:R-:W-:Y:S02]  /*2e30*/  ULOP3.LUT UR11, UR11, 0x10000, URZ, 0xfc, !UPT ;  /* 0x000100000b0b7892 */ /* 0x000fe4000f8efcff */
[----:B------:R-:W-:-:S02]  /*2e40*/  ULOP3.LUT UR12, UR12, 0x10000, URZ, 0xfc, !UPT ;  /* 0x000100000c0c7892 */ /* 0x000fc4000f8efcff */
[----:B------:R-:W-:Y:S02]  /*2e50*/  UIADD3 UR10, UPT, UPT, -UR10, URZ, URZ ;  /* 0x000000ff0a0a7290 */ /* 0x000fe4000fffe1ff */
[----:B--2---:R-:W-:Y:S01]  /*2e60*/  UISETP.GE.AND UP3, UPT, UR4, 0x1, UPT ;  /* 0x000000010400788c */ /* 0x004fe2000bf66270 */
[----:B-1----:R-:W-:-:S15]  /*2e70*/  R2UR UR19, R0 ;  /* 0x00000000001372ca */ /* 0x002fde00000e0000 */
.L_x_59:
[----:B------:R-:W-:Y:S02]  /*2e80*/  LEA R0, R10, UR6, 0x3 ;  /* 0x000000060a007c11 */ /* 0x000fe4000f8e18ff */
[----:B------:R-:W-:Y:S02]  /*2e90*/  SHF.L.U32 R5, R9, 0x1f, RZ ;  /* 0x0000001f09057819 */ /* 0x000fe400000006ff */
[----:B------:R-:W-:Y:S01]  /*2ea0*/  PLOP3.LUT P0, PT, PT, PT, UP3, 0x80, 0x8 ;  /* 0x000000000008781c */ /* 0x000fe20003f0f038 */
[----:B------:R-:W-:Y:S01]  /*2eb0*/  VIADD R3, R0, 0xa0 ;  /* 0x000000a000037836 */ /* 0x000fe20000000000 */
[----:B-1----:R-:W1:Y:S02]  /*2ec0*/  SYNCS.PHASECHK.TRANS64.TRYWAIT P1, [R0+URZ+0x90], R5 ;  /* 0x00009005000075a7 */ /* 0x002e6400080211ff */
[----:B-1--4-:R-:W-:Y:S09]  /*2ed0*/  @!P1 BRA `(.L_x_53) ;  /* 0x0000008000e09947 */ /* 0x012ff20003800000 */
.L_x_141:
[----:B------:R-:W-:Y:S01]  /*2ee0*/  LEA R4, R10, UR6, 0x4 ;  /* 0x000000060a047c11 */ /* 0x000fe2000f8e20ff */
[----:B------:R-:W-:Y:S01]  /*2ef0*/  @UP3 ULEA UR4, UR17, UR6, 0x3 ;  /* 0x0000000611043291 */ /* 0x000fe2000f8e18ff */
[----:B------:R-:W-:Y:S01]  /*2f00*/  PLOP3.LUT P2, PT, PT, PT, PT, 0x80, 0x8 ;  /* 0x000000000008781c */ /* 0x000fe20003f4f070 */
[----:B------:R-:W-:Y:S01]  /*2f10*/  ULEA UR9, UR18, UR6, 0x3 ;  /* 0x0000000612097291 */ /* 0x000fe2000f8e18ff */
[----:B------:R-:W-:Y:S02]  /*2f20*/  PRMT R3, RZ, 0x654, R3 ;  /* 0x00000654ff037816 */ /* 0x000fe40000000003 */
[----:B-1----:R-:W1:Y:S01]  /*2f30*/  LDS.128 R4, [R4+0x100] ;  /* 0x0001000004047984 */ /* 0x002e620000000c00 */
[----:B------:R-:W-:Y:S02]  /*2f40*/  @P0 SHF.L.U32 R2, R8, 0x1f, RZ ;  /* 0x0000001f08020819 */ /* 0x000fe400000006ff */
[----:B------:R-:W-:Y:S01]  /*2f50*/  SHF.L.U32 R0, R11, 0x1f, RZ ;  /* 0x0000001f0b007819 */ /* 0x000fe200000006ff */
[----:B------:R-:W-:Y:S01]  /*2f60*/  @!PT LDS RZ, [RZ] ;  /* 0x00000000fffff984 */ /* 0x000fe20000000800 */
[----:B------:R-:W-:Y:S01]  /*2f70*/  @!PT LDS RZ, [RZ] ;  /* 0x00000000fffff984 */ /* 0x000fe20000000800 */
[----:B------:R-:W-:Y:S01]  /*2f80*/  @!PT LDS RZ, [RZ] ;  /* 0x00000000fffff984 */ /* 0x000fe20000000800 */
[----:B------:R-:W-:Y:S01]  /*2f90*/  @!PT LDS RZ, [RZ] ;  /* 0x00000000fffff984 */ /* 0x000fe20000000800 */
[----:B------:R2:W-:Y:S06]  /*2fa0*/  MEMBAR.ALL.CTA ;  /* 0x0000000000007992 */ /* 0x0005ec0000008000 */
[----:B--2---:R-:W2:Y:S02]  /*2fb0*/  FENCE.VIEW.ASYNC.S ;  /* 0x00000000000073c6 */ /* 0x004ea40000000000 */
[----:B--2---:R2:W-:Y:S01]  /*2fc0*/  SYNCS.ARRIVE.TRANS64.RED.A1T0 RZ, [R3+URZ], RZ ;  /* 0x000000ff03ff79a7 */ /* 0x0045e200081004ff */
[----:B------:R2:W4:Y:S01]  /*2fd0*/  @P0 SYNCS.PHASECHK.TRANS64.TRYWAIT P2, [UR4], R2 ;  /* 0x00000002ff0005a7 */ /* 0x0005220008041104 */
[----:B-1----:R-:W-:Y:S01]  /*2fe0*/  LOP3.LUT P1, RZ, R6, 0x1, RZ, 0xc0, !PT ;  /* 0x0000000106ff7812 */ /* 0x002fe2000782c0ff */
[----:B------:R-:W1:Y:S02]  /*2ff0*/  SYNCS.PHASECHK.TRANS64.TRYWAIT P0, [UR9+0xc0], R0 ;  /* 0x0000c000ff0075a7 */ /* 0x000e640008001109 */
[----:B-12-4-:R-:W-:Y:S10]  /*3000*/  @!P0 BRA `(.L_x_54) ;  /* 0x0000008000a88947 */ /* 0x016ff40003800000 */
.L_x_143:
[----:B------:R-:W-:Y:S01]  /*3010*/  IADD3 R10, PT, PT, R10, 0x1, RZ ;  /* 0x000000010a0a7810 */ /* 0x000fe20007ffe0ff */
[----:B------:R-:W-:Y:S06]  /*3020*/  BRA.U !UP3, `(.L_x_55) ;  /* 0x000000010b887547 */ /* 0x000fec000b800000 */
[----:B------:R-:W-:Y:S02]  /*3030*/  ULEA UR8, UR18, UR19, 0x8 ;  /* 0x0000001312087291 */ /* 0x000fe4000f8e40ff */
[----:B------:R-:W-:Y:S01]  /*3040*/  UPLOP3.LUT UP4, UPT, UPT, UPT, UPT, 0x40, 0x4 ;  /* 0x000000000004789c */ /* 0x000fe20003f8e870 */
[----:B------:R-:W-:Y:S01]  /*3050*/  UMOV UR16, UR10 ;  /* 0x0000000a00107c82 */ /* 0x000fe20008000000 */
[----:B------:R-:W-:Y:S01]  /*3060*/  UMOV UR15, UR5 ;  /* 0x00000005000f7c82 */ /* 0x000fe20008000000 */
[----:B------:R-:W-:-:S08]  /*3070*/  UMOV UR14, UR17 ;  /* 0x00000011000e7c82 */ /* 0x000fd00008000000 */
.L_x_58:
[----:B------:R-:W-:Y:S02]  /*3080*/  UIADD3 UR16, UPT, UPT, UR16, 0x1, URZ ;  /* 0x0000000110107890 */ /* 0x000fe4000fffe0ff */
[----:B--2---:R-:W-:Y:S02]  /*3090*/  ULEA UR7, UR14, UR6, 0x3 ;  /* 0x000000060e077291 */ /* 0x004fe4000f8e18ff */
[----:B------:R-:W-:Y:S01]  /*30a0*/  UISETP.NE.AND UP0, UPT, UR16, URZ, UPT ;  /* 0x000000ff1000728c */ /* 0x000fe2000bf05270 */
[----:B----4-:R-:W-:Y:S10]  /*30b0*/  @P2 BRA `(.L_x_56) ;  /* 0x00000000000c2947 */ /* 0x010ff40003800000 */
[----:B-1----:R-:W-:Y:S04]  /*30c0*/  SHF.L.U32 R3, R8, 0x1f, RZ ;  /* 0x0000001f08037819 */ /* 0x002fe800000006ff */
[----:B------:R-:W1:Y:S02]  /*30d0*/  SYNCS.PHASECHK.TRANS64.TRYWAIT P0, [UR7], R3 ;  /* 0x00000003ff0075a7 */ /* 0x000e640008001107 */
[----:B-1----:R-:W-:Y:S05]  /*30e0*/  @!P0 BRA `(.L_x_57) ;  /* 0x0000008000888947 */ /* 0x002fea0003800000 */
.L_x_56:
[----:B------:R-:W-:Y:S01]  /*30f0*/  UISETP.NE.AND UP1, UPT, UR15, 0x1, UPT ;  /* 0x000000010f00788c */ /* 0x000fe2000bf25270 */
[----:B------:R-:W-:Y:S01]  /*3100*/  PLOP3.LUT P2, PT, PT, PT, PT, 0x80, 0x8 ;  /* 0x000000000008781c */ /* 0x000fe20003f4f070 */
[----:B------:R-:W-:Y:S02]  /*3110*/  UIADD3 UR17, UPT, UPT, UR14, 0x1, URZ ;  /* 0x000000010e117890 */ /* 0x000fe4000fffe0ff */
[----:B------:R-:W-:Y:S02]  /*3120*/  ULEA UR22, UR14, UR12, 0x9 ;  /* 0x0000000c0e167291 */ /* 0x000fe4000f8e48ff */
[----:B------:R-:W-:Y:S01]  /*3130*/  UISETP.NE.AND UP2, UPT, UR17, 0x4, UPT ;  /* 0x000000041100788c */ /* 0x000fe2000bf45270 */
[----:B------:R-:W-:Y:S01]  /*3140*/  PLOP3.LUT P0, PT, PT, PT, UP1, 0x80, 0x8 ;  /* 0x000000000008781c */ /* 0x000fe20003f0f018 */
[----:B------:R-:W-:Y:S02]  /*3150*/  ULEA UR24, UR14, UR11, 0x8 ;  /* 0x0000000b0e187291 */ /* 0x000fe4000f8e40ff */
[----:B------:R-:W-:Y:S02]  /*3160*/  USEL UR13, URZ, 0x1, UP2 ;  /* 0x00000001ff0d7887 */ /* 0x000fe40009000000 */
[----:B------:R-:W-:Y:S02]  /*3170*/  USEL UR17, UR17, URZ, UP2 ;  /* 0x000000ff11117287 */ /* 0x000fe40009000000 */
[----:B------:R-:W-:Y:S02]  /*3180*/  UIADD3 UR7, UPT, UPT, UR7, 0x20, URZ ;  /* 0x0000002007077890 */ /* 0x000fe4000fffe0ff */
[----:B------:R-:W-:Y:S01]  /*3190*/  @UP1 ULEA UR4, UR17, UR6, 0x3 ;  /* 0x0000000611041291 */ /* 0x000fe2000f8e18ff */
[----:B------:R-:W-:Y:S01]  /*31a0*/  LOP3.LUT R8, R8, UR13, RZ, 0x3c, !PT ;  /* 0x0000000d08087c12 */ /* 0x000fe2000f8e3cff */
[----:B------:R-:W-:Y:S01]  /*31b0*/  UMOV UR23, 0xc0004010 ;  /* 0xc000401000177882 */ /* 0x000fe20000000000 */
[----:B------:R-:W-:Y:S01]  /*31c0*/  UMOV UR25, 0xc0004010 ;  /* 0xc000401000197882 */ /* 0x000fe20000000000 */
[----:B------:R-:W-:Y:S01]  /*31d0*/  UIADD3 UR15, UPT, UPT, UR15, -0x1, URZ ;  /* 0xffffffff0f0f7890 */ /* 0x000fe2000fffe0ff */
[----:B-1----:R-:W-:Y:S01]  /*31e0*/  @P0 SHF.L.U32 R0, R8, 0x1f, RZ ;  /* 0x0000001f08000819 */ /* 0x002fe200000006ff */
[----:B------:R-:W-:Y:S03]  /*31f0*/  UMOV UR14, UR17 ;  /* 0x00000011000e7c82 */ /* 0x000fe60008000000 */
[----:B------:R2:W4:Y:S01]  /*3200*/  @P0 SYNCS.PHASECHK.TRANS64.TRYWAIT P2, [UR4], R0 ;  /* 0x00000000ff0005a7 */ /* 0x0005220008041104 */
[----:B------:R2:W-:Y:S01]  /*3210*/  UTCQMMA gdesc[UR24], gdesc[UR22], tmem[UR8], tmem[UR20], idesc[UR21], UP4 ;  /* 0x00ff1416180075ea */ /* 0x0005e2000a000308 */
[----:B------:R-:W-:Y:S01]  /*3220*/  UPLOP3.LUT UP4, UPT, UPT, UPT, UPT, 0x80, 0x8 ;  /* 0x000000000008789c */ /* 0x000fe20003f8f070 */
[----:B------:R2:W-:Y:S01]  /*3230*/  UTCBAR [UR7], URZ ;  /* 0x000000ff070073e9 */ /* 0x0005e200080000ff */
[----:B------:R-:W-:Y:S09]  /*3240*/  BRA.U UP0, `(.L_x_58) ;  /* 0xfffffffd008c7547 */ /* 0x000ff2000b83ffff */
.L_x_55:
[----:B------:R-:W-:Y:S01]  /*3250*/  UIADD3 UR18, UPT, UPT, UR18, 0x1, URZ ;  /* 0x0000000112127890 */ /* 0x000fe2000fffe0ff */
[C---:B------:R-:W-:Y:S01]  /*3260*/  ISETP.NE.AND P0, PT, R10.reuse, 0x2, PT ;  /* 0x000000020a00780c */ /* 0x040fe20003f05270 */
[----:B------:R-:W-:Y:S02]  /*3270*/  UIADD3 UR9, UPT, UPT, UR9, 0xb0, URZ ;  /* 0x000000b009097890 */ /* 0x000fe4000fffe0ff */
[----:B------:R-:W-:Y:S01]  /*3280*/  UISETP.NE.AND UP0, UPT, UR18, 0x2, UPT ;  /* 0x000000021200788c */ /* 0x000fe2000bf05270 */
[----:B-12---:R-:W-:Y:S02]  /*3290*/  SEL R0, RZ, 0x1, P0 ;  /* 0x00000001ff007807 */ /* 0x006fe40000000000 */
[----:B------:R-:W-:Y:S01]  /*32a0*/  SEL R10, R10, RZ, P0 ;  /* 0x000000ff0a0a7207 */ /* 0x000fe20000000000 */
[----:B------:R-:W-:Y:S01]  /*32b0*/  USEL UR4, URZ, 0x1, UP0 ;  /* 0x00000001ff047887 */ /* 0x000fe20008000000 */
[----:B------:R-:W-:Y:S01]  /*32c0*/  LOP3.LUT R9, R9, R0, RZ, 0x3c, !PT ;  /* 0x0000000009097212 */ /* 0x000fe200078e3cff */
[----:B------:R-:W-:Y:S01]  /*32d0*/  USEL UR18, UR18, URZ, UP0 ;  /* 0x000000ff12127287 */ /* 0x000fe20008000000 */
[----:B------:R1:W-:Y:S03]  /*32e0*/  UTCBAR [UR9], URZ ;  /* 0x000000ff090073e9 */ /* 0x0003e600080000ff */
[----:B------:R-:W-:Y:S01]  /*32f0*/  LOP3.LUT R11, R11, UR4, RZ, 0x3c, !PT ;  /* 0x000000040b0b7c12 */ /* 0x000fe2000f8e3cff */
[----:B------:R-:W-:Y:S07]  /*3300*/  @P1 BRA `(.L_x_59) ;  /* 0xfffffff800dc1947 */ /* 0x000fee000383ffff */
[----:B------:R-:W2:Y:S01]  /*3310*/  S2UR UR4, SR_CgaCtaId ;  /* 0x00000000000479c3 */ /* 0x000ea20000008800 */
[----:B------:R-:W-:Y:S01]  /*3320*/  ELECT P0, URZ, PT ;  /* 0x0000000000ff782f */ /* 0x000fe20003800000 */
[----:B------:R-:W-:Y:S01]  /*3330*/  IMAD.MOV.U32 R0, RZ, RZ, 0x1 ;  /* 0x00000001ff007424 */ /* 0x000fe200078e00ff */
[----:B------:R-:W-:Y:S01]  /*3340*/  UIADD3 UR6, UPT, UPT, UR6, 0xc0, URZ ;  /* 0x000000c006067890 */ /* 0x000fe2000fffe0ff */
[----:B------:R-:W-:Y:S01]  /*3350*/  SHF.L.U32 R3, R11, 0x1f, RZ ;  /* 0x0000001f0b037819 */ /* 0x000fe200000006ff */
[----:B------:R-:W-:-:S03]  /*3360*/  UMOV UR5, 0x40 ;  /* 0x0000004000057882 */ /* 0x000fc60000000000 */
[----:B------:R-:W-:Y:S01]  /*3370*/  UVIRTCOUNT.DEALLOC.SMPOOL 0x80 ;  /* 0x000000800000784c */ /* 0x000fe20000000000 */
[----:B--2---:R-:W-:Y:S02]  /*3380*/  ULEA UR4, UR4, UR5, 0x18 ;  /* 0x0000000504047291 */ /* 0x004fe4000f8ec0ff */
[----:B------:R-:W-:-:S07]  /*3390*/  ULEA UR5, UR18, UR6, 0x3 ;  /* 0x0000000612057291 */ /* 0x000fce000f8e18ff */
[----:B------:R2:W-:Y:S02]  /*33a0*/  @P0 STS.U8 [UR4+0x1c], R0 ;  /* 0x00001c00ff000988 */ /* 0x0005e40008000004 */
[----:B------:R-:W3:Y:S02]  /*33b0*/  SYNCS.PHASECHK.TRANS64.TRYWAIT P0, [UR5], R3 ;  /* 0x00000003ff0075a7 */ /* 0x000ee40008001105 */
[----:B--23--:R-:W-:Y:S05]  /*33c0*/  @!P0 BRA `(.L_x_60) ;  /* 0x0000007c00e88947 */ /* 0x00cfea0003800000 */
.L_x_146:
[----:B------:R-:W-:-:S04]  /*33d0*/  UIADD3 UR7, UPT, UPT, UR18, 0x1, URZ ;  /* 0x0000000112077890 */ /* 0x000fc8000fffe0ff */
[----:B------:R-:W-:-:S04]  /*33e0*/  UISETP.NE.AND UP0, UPT, UR7, 0x2, UPT ;  /* 0x000000020700788c */ /* 0x000fc8000bf05270 */
[----:B------:R-:W-:Y:S02]  /*33f0*/  USEL UR5, URZ, 0x1, UP0 ;  /* 0x00000001ff057887 */ /* 0x000fe40008000000 */
[----:B------:R-:W-:-:S04]  /*3400*/  USEL UR7, UR7, URZ, UP0 ;  /* 0x000000ff07077287 */ /* 0x000fc80008000000 */
[----:B------:R-:W-:Y:S01]  /*3410*/  ULEA UR7, UR7, UR6, 0x3 ;  /* 0x0000000607077291 */ /* 0x000fe2000f8e18ff */
[----:B--2---:R-:W-:-:S04]  /*3420*/  LOP3.LUT R3, R11, UR5, RZ, 0x3c, !PT ;  /* 0x000000050b037c12 */ /* 0x004fc8000f8e3cff */
[----:B------:R-:W-:-:S04]  /*3430*/  SHF.L.U32 R3, R3, 0x1f, RZ ;  /* 0x0000001f03037819 */ /* 0x000fc800000006ff */
[----:B------:R-:W2:Y:S02]  /*3440*/  SYNCS.PHASECHK.TRANS64.TRYWAIT P0, [UR7], R3 ;  /* 0x00000003ff0075a7 */ /* 0x000ea40008001107 */
[----:B--2---:R-:W-:Y:S05]  /*3450*/  @!P0 BRA `(.L_x_61) ;  /* 0x0000007c00dc8947 */ /* 0x004fea0003800000 */
.L_x_148:
[----:B------:R-:W-:Y:S01]  /*3460*/  NOP ;  /* 0x0000000000007918 */ /* 0x000fe20000000000 */
[----:B--2---:R-:W2:Y:S01]  /*3470*/  LDS R0, [UR4+0x14] ;  /* 0x00001404ff007984 */ /* 0x004ea20008000800 */
[----:B------:R-:W-:Y:S01]  /*3480*/  ULOP3.LUT UR6, UR19, 0xffff, URZ, 0xc0, !UPT ;  /* 0x0000ffff13067892 */ /* 0x000fe2000f8ec0ff */
[----:B------:R-:W-:Y:S01]  /*3490*/  UMOV UR8, 0xffff ;  /* 0x0000ffff00087882 */ /* 0x000fe20000000000 */
[----:B------:R-:W-:Y:S02]  /*34a0*/  UMOV UR5, 0x1 ;  /* 0x0000000100057882 */ /* 0x000fe40000000000 */
[----:B------:R-:W-:-:S04]  /*34b0*/  USHF.R.U32.HI UR6, URZ, 0x5, UR6 ;  /* 0x00000005ff067899 */ /* 0x000fc80008011606 */
[----:B------:R-:W-:Y:S02]  /*34c0*/  USHF.L.U32 UR8, UR8, UR6, URZ ;  /* 0x0000000608087299 */ /* 0x000fe400080006ff */
[----:B------:R-:W-:-:S04]  /*34d0*/  USHF.L.U32 UR5, UR5, UR6, URZ ;  /* 0x0000000605057299 */ /* 0x000fc800080006ff */
[----:B--2---:R-:W-:-:S04]  /*34e0*/  LOP3.LUT R0, R0, UR8, RZ, 0xc0, !PT ;  /* 0x0000000800007c12 */ /* 0x004fc8000f8ec0ff */
[----:B------:R-:W-:-:S13]  /*34f0*/  ISETP.NE.AND P0, PT, R0, UR8, PT ;  /* 0x0000000800007c0c */ /* 0x000fda000bf05270 */
[----:B------:R-:W-:Y:S05]  /*3500*/  @P0 BRA `(.L_x_62) ;  /* 0x0000000000580947 */ /* 0x000fea0003800000 */
[----:B------:R-:W2:Y:S02]  /*3510*/  LDS R0, [UR4+0x18] ;  /* 0x00001804ff007984 */ /* 0x000ea40008000800 */
[----:B--2---:R-:W-:-:S04]  /*3520*/  LOP3.LUT R0, R0, UR5, RZ, 0xc0, !PT ;  /* 0x0000000500007c12 */ /* 0x004fc8000f8ec0ff */
[----:B------:R-:W-:-:S13]  /*3530*/  ISETP.NE.AND P0, PT, R0, UR5, PT ;  /* 0x0000000500007c0c */ /* 0x000fda000bf05270 */
[----:B------:R-:W-:Y:S05]  /*3540*/  @P0 BRA `(.L_x_63) ;  /* 0x00000000003c0947 */ /* 0x000fea0003800000 */
[----:B------:R-:W2:Y:S01]  /*3550*/  S2R R2, SR_LANEID ;  /* 0x0000000000027919 */ /* 0x000ea20000000000 */
[----:B------:R-:W-:Y:S01]  /*3560*/  ULOP3.LUT UR8, URZ, UR8, URZ, 0x33, !UPT ;  /* 0x00000008ff087292 */ /* 0x000fe2000f8e33ff */
[----:B------:R-:W-:Y:S01]  /*3570*/  LOP3.LUT R4, RZ, UR5, RZ, 0x33, !PT ;  /* 0x00000005ff047c12 */ /* 0x000fe2000f8e33ff */
[----:B------:R-:W-:Y:S02]  /*3580*/  VOTEU.ANY UR7, UPT, PT ;  /* 0x0000000000077886 */ /* 0x000fe400038e0100 */
[----:B------:R-:W-:Y:S01]  /*3590*/  UFLO.U32 UR7, UR7 ;  /* 0x00000007000772bd */ /* 0x000fe200080e0000 */
[----:B------:R-:W3:Y:S01]  /*35a0*/  REDUX UR5, R4 ;  /* 0x00000000040573c4 */ /* 0x000ee20000000000 */
[----:B------:R-:W-:-:S06]  /*35b0*/  IMAD.U32 R0, RZ, RZ, UR8 ;  /* 0x00000008ff007e24 */ /* 0x000fcc000f8e00ff */
[----:B------:R1:W-:Y:S01]  /*35c0*/  UTCATOMSWS.AND URZ, UR8 ;  /* 0x0000000800ff79e3 */ /* 0x0003e20008000000 */
[----:B------:R-:W4:Y:S01]  /*35d0*/  REDUX UR6, R0 ;  /* 0x00000000000673c4 */ /* 0x000f220000000000 */
[----:B--2---:R-:W-:Y:S01]  /*35e0*/  ISETP.EQ.U32.AND P0, PT, R2, UR7, PT ;  /* 0x0000000702007c0c */ /* 0x004fe2000bf02070 */
[----:B---3--:R-:W-:Y:S01]  /*35f0*/  IMAD.U32 R2, RZ, RZ, UR5 ;  /* 0x00000005ff027e24 */ /* 0x008fe2000f8e00ff */
[----:B----4-:R-:W-:-:S11]  /*3600*/  MOV R3, UR6 ;  /* 0x0000000600037c02 */ /* 0x010fd60008000f00 */
[----:B------:R1:W-:Y:S04]  /*3610*/  @P0 ATOMS.AND RZ, [UR4+0x14], R3 ;  /* 0x00001403ffff098c */ /* 0x0003e8000a800004 */
[----:B------:R1:W-:Y:S01]  /*3620*/  @P0 ATOMS.AND RZ, [UR4+0x18], R2 ;  /* 0x00001802ffff098c */ /* 0x0003e2000a800004 */
[----:B------:R-:W-:Y:S05]  /*3630*/  BRA `(.L_x_64) ;  /* 0x0000000000147947 */ /* 0x000fea0003800000 */
.L_x_63:
[----:B------:R-:W-:Y:S02]  /*3640*/  MOV R2, 0x3660 ;  /* 0x0000366000027802 */ /* 0x000fe40000000f00 */
[----:B-1--45:R-:W-:Y:S05]  /*3650*/  CALL.REL.NOINC `($__internal_0_$__cuda_sm10x_tcgen05_guardrail_trap_col_being_dealloced_not_returned_by_alloc) ;  /* 0x0000008000c07944 */ /* 0x032fea0003c00000 */
[----:B------:R-:W-:Y:S05]  /*3660*/  BRA `(.L_x_64) ;  /* 0x0000000000087947 */ /* 0x000fea0003800000 */
.L_x_62:
[----:B------:R-:W-:Y:S02]  /*3670*/  MOV R2, 0x3690 ;  /* 0x0000369000027802 */ /* 0x000fe40000000f00 */
[----:B-1--45:R-:W-:Y:S05]  /*3680*/  CALL.REL.NOINC `($__internal_2_$__cuda_sm10x_tcgen05_guardrail_trap_unallocated_columns_being_dealloced) ;  /* 0x0000008000cc7944 */ /* 0x032fea0003c00000 */
.L_x_64:
[----:B------:R-:W-:Y:S01]  /*3690*/  NOP ;  /* 0x0000000000007918 */ /* 0x000fe20000000000 */
[----:B-1----:R-:W-:Y:S05]  /*36a0*/  EXIT ;  /* 0x000000000000794d */ /* 0x002fea0003800000 */
.L_x_48:
[----:B------:R-:W-:-:S09]  /*36b0*/  UISETP.NE.OR UP2, UPT, UR8, 0x3, !UP2 ;  /* 0x000000030800788c */ /* 0x000fd2000d745670 */
[----:B------:R-:W-:Y:S05]  /*36c0*/  BRA.U UP2, `(.L_x_65) ;  /* 0x0000001102147547 */ /* 0x000fea000b800000 */
[----:B------:R-:W1:Y:S01]  /*36d0*/  LDC R0, c[0x0][0xb30] ;  /* 0x0002cc00ff007b82 */ /* 0x000e620000000800 */
[----:B------:R-:W2:Y:S01]  /*36e0*/  LDCU.64 UR8, c[0x0][0x888] ;  /* 0x00011100ff0877ac */ /* 0x000ea20008000a00 */
[----:B------:R-:W-:Y:S02]  /*36f0*/  HFMA2 R29, -RZ, RZ, 0, 0 ;  /* 0x00000000ff1d7431 */ /* 0x000fe400000001ff */
[----:B------:R-:W-:Y:S01]  /*3700*/  IMAD.MOV.U32 R31, RZ, RZ, 0x1 ;  /* 0x00000001ff1f7424 */ /* 0x000fe200078e00ff */
[----:B------:R-:W-:Y:S01]  /*3710*/  MOV R23, 0x2000 ;  /* 0x0000200000177802 */ /* 0x000fe20000000f00 */
[----:B------:R-:W4:Y:S01]  /*3720*/  LDCU.64 UR4, c[0x0][0x890] ;  /* 0x00011200ff0477ac */ /* 0x000f220008000a00 */
[----:B------:R-:W-:Y:S01]  /*3730*/  IMAD.MOV.U32 R30, RZ, RZ, RZ ;  /* 0x000000ffff1e7224 */ /* 0x000fe200078e00ff */
[----:B------:R-:W3:Y:S01]  /*3740*/  LDC R19, c[0x0][0x370] ;  /* 0x0000dc00ff137b82 */ /* 0x000ee20000000800 */
[----:B------:R-:W-:Y:S01]  /*3750*/  UMOV UR7, 0x400 ;  /* 0x0000040000077882 */ /* 0x000fe20000000000 */
[----:B------:R-:W-:-:S02]  /*3760*/  UPLOP3.LUT UP1, UPT, UPT, UPT, UPT, 0x40, 0x4 ;  /* 0x000000000004789c */ /* 0x000fc40003f2e870 */
[----:B------:R-:W-:-:S04]  /*3770*/  ULEA UR7, UR37, UR7, 0x18 ;  /* 0x0000000725077291 */ /* 0x000fc8000f8ec0ff */
[----:B------:R-:W3:Y:S01]  /*3780*/  LDC R2, c[0x0][0xb0c] ;  /* 0x0002c300ff027b82 */ /* 0x000ee20000000800 */
[----:B------:R-:W-:Y:S02]  /*3790*/  UIADD3 UR13, UPT, UPT, UR7, 0x58, URZ ;  /* 0x00000058070d7890 */ /* 0x000fe4000fffe0ff */
[----:B--2---:R-:W-:Y:S02]  /*37a0*/  UISETP.NE.U32.AND UP2, UPT, UR8, URZ, UPT ;  /* 0x000000ff0800728c */ /* 0x004fe4000bf45070 */
[----:B------:R-:W-:Y:S02]  /*37b0*/  UIADD3 UR33, UPT, UPT, UR7, 0x40, URZ ;  /* 0x0000004007217890 */ /* 0x000fe4000fffe0ff */
[----:B----4-:R-:W-:Y:S01]  /*37c0*/  UISETP.NE.U32.AND UP3, UPT, UR4, URZ, UPT ;  /* 0x000000ff0400728c */ /* 0x010fe2000bf65070 */
[----:B------:R-:W2:Y:S01]  /*37d0*/  LDC R18, c[0x0][0xb20] ;  /* 0x0002c800ff127b82 */ /* 0x000ea20000000800 */
[----:B-1----:R-:W-:Y:S01]  /*37e0*/  ISETP.NE.AND P1, PT, R0, 0x1, PT ;  /* 0x000000010000780c */ /* 0x002fe20003f25270 */
[----:B------:R-:W-:-:S02]  /*37f0*/  UISETP.NE.AND.EX UP2, UPT, UR9, URZ, UPT, UP2 ;  /* 0x000000ff0900728c */ /* 0x000fc4000bf45320 */
[----:B------:R-:W-:Y:S02]  /*3800*/  UIADD3 UR25, UPT, UPT, UR7, 0x48, URZ ;  /* 0x0000004807197890 */ /* 0x000fe4000fffe0ff */
[----:B------:R-:W-:Y:S02]  /*3810*/  UIADD3 UR17, UPT, UPT, UR7, 0x50, URZ ;  /* 0x0000005007117890 */ /* 0x000fe4000fffe0ff */
[----:B------:R-:W1:Y:S01]  /*3820*/  LDC.64 R32, c[0x0][0x348] ;  /* 0x0000d200ff207b82 */ /* 0x000e620000000a00 */
[----:B------:R-:W-:Y:S02]  /*3830*/  UPRMT UR13, UR37, 0x654, UR13 ;  /* 0x00000654250d7896 */ /* 0x000fe4000800000d */
[----:B------:R-:W-:-:S05]  /*3840*/  UISETP.NE.AND.EX UP3, UPT, UR5, URZ, UPT, UP3 ;  /* 0x000000ff0500728c */ /* 0x000fca000bf65330 */
[----:B------:R-:W4:Y:S08]  /*3850*/  LDC.64 R16, c[0x0][0xb10] ;  /* 0x0002c400ff107b82 */ /* 0x000f300000000a00 */
[----:B------:R-:W1:Y:S08]  /*3860*/  LDC.64 R6, c[0x0][0xb18] ;  /* 0x0002c600ff067b82 */ /* 0x000e700000000a00 */
[----:B------:R-:W1:Y:S08]  /*3870*/  LDC.64 R4, c[0x0][0xb28] ;  /* 0x0002ca00ff047b82 */ /* 0x000e700000000a00 */
[----:B--23--:R-:W1:Y:S02]  /*3880*/  LDC R22, c[0x0][0x374] ;  /* 0x0000dd00ff167b82 */ /* 0x00ce640000000800 */
.L_x_76:
[C---:B------:R-:W-:Y:S02]  /*3890*/  LEA R0, R30.reuse, UR7, 0x3 ;  /* 0x000000071e007c11 */ /* 0x040fe4000f8e18ff */
[----:B------:R-:W-:Y:S02]  /*38a0*/  SHF.L.U32 R3, R29, 0x1f, RZ ;  /* 0x0000001f1d037819 */ /* 0x000fe400000006ff */
[----:B------:R-:W-:Y:S02]  /*38b0*/  LEA R24, R30, UR7, 0x4 ;  /* 0x000000071e187c11 */ /* 0x000fe4000f8e20ff */
[----:B--2---:R-:W2:Y:S02]  /*38c0*/  SYNCS.PHASECHK.TRANS64.TRYWAIT P0, [R0+URZ+0x90], R3 ;  /* 0x00009003000075a7 */ /* 0x004ea400080011ff */
[----:B--2---:R-:W-:Y:S05]  /*38d0*/  @!P0 BRA `(.L_x_66) ;  /* 0x0000007800d48947 */ /* 0x004fea0003800000 */
.L_x_149:
[----:B------:R-:W-:Y:S01]  /*38e0*/  ISETP.GE.AND P0, PT, R72, 0x1, PT ;  /* 0x000000014800780c */ /* 0x000fe20003f06270 */
[----:B------:R-:W3:Y:S01]  /*38f0*/  LDS.128 R24, [R24+0x100] ;  /* 0x0001000018187984 */ /* 0x000ee20000000c00 */
[----:B--2---:R-:W-:Y:S01]  /*3900*/  VIADD R0, R0, 0xa0 ;  /* 0x000000a000007836 */ /* 0x004fe20000000000 */
[----:B------:R-:W-:Y:S01]  /*3910*/  @!PT LDS RZ, [RZ] ;  /* 0x00000000fffff984 */ /* 0x000fe20000000800 */
[----:B------:R-:W-:Y:S01]  /*3920*/  @!PT LDS RZ, [RZ] ;  /* 0x00000000fffff984 */ /* 0x000fe20000000800 */
[----:B------:R-:W-:Y:S01]  /*3930*/  @!PT LDS RZ, [RZ] ;  /* 0x00000000fffff984 */ /* 0x000fe20000000800 */
[----:B------:R-:W-:Y:S01]  /*3940*/  @!PT LDS RZ, [RZ] ;  /* 0x00000000fffff984 */ /* 0x000fe20000000800 */
[----:B------:R2:W-:Y:S06]  /*3950*/  MEMBAR.ALL.CTA ;  /* 0x0000000000007992 */ /* 0x0005ec0000008000 */
[----:B--2---:R-:W2:Y:S01]  /*3960*/  FENCE.VIEW.ASYNC.S ;  /* 0x00000000000073c6 */ /* 0x004ea20000000000 */
[----:B------:R-:W-:Y:S04]  /*3970*/  PRMT R0, RZ, 0x654, R0 ;  /* 0x00000654ff007816 */ /* 0x000fe80000000000 */
[----:B--2---:R2:W-:Y:S01]  /*3980*/  SYNCS.ARRIVE.TRANS64.RED.A1T0 RZ, [R0+URZ], RZ ;  /* 0x000000ff00ff79a7 */ /* 0x0045e200081004ff */
[----:B---3--:R-:W-:Y:S11]  /*3990*/  LOP3.LUT P3, RZ, R26, 0x1, RZ, 0xc0, !PT ;  /* 0x000000011aff7812 */ /* 0x008ff6000786c0ff */
[----:B------:R-:W-:Y:S02]  /*39a0*/  @!UPT UIADD3 URZ, UPT, UPT, URZ, URZ, URZ ;  /* 0x000000fffffff290 */ /* 0x000fe4000fffe0ff */
[----:B------:R-:W-:Y:S02]  /*39b0*/  @P3 MOV R13, R24 ;  /* 0x00000018000d3202 */ /* 0x000fe40000000f00 */
[----:B------:R-:W-:Y:S01]  /*39c0*/  @P3 LOP3.LUT R8, R25, 0xffff, RZ, 0xc0, !PT ;  /* 0x0000ffff19083812 */ /* 0x000fe200078ec0ff */
[----:B--2---:R-:W-:Y:S06]  /*39d0*/  @!P0 BRA `(.L_x_67) ;  /* 0x0000000000a48947 */ /* 0x004fec0003800000 */
[----:B-1----:R-:W-:Y:S01]  /*39e0*/  IMAD.HI.U32 R35, R22, R7, RZ ;  /* 0x0000000716237227 */ /* 0x002fe200078e00ff */
[----:B------:R-:W-:Y:S02]  /*39f0*/  ISETP.NE.AND P0, PT, R6, 0x1, PT ;  /* 0x000000010600780c */ /* 0x000fe40003f05270 */
[----:B------:R-:W-:Y:S01]  /*3a00*/  ISETP.NE.AND P2, PT, R72, 0x1, PT ;  /* 0x000000014800780c */ /* 0x000fe20003f45270 */
[----:B----4-:R-:W-:Y:S01]  /*3a10*/  IMAD.HI.U32 R34, R19, R16, RZ ;  /* 0x0000001013227227 */ /* 0x010fe200078e00ff */
[----:B------:R-:W-:Y:S02]  /*3a20*/  SHF.R.U32.HI R35, RZ, R18, R35 ;  /* 0x00000012ff237219 */ /* 0x000fe40000011623 */
[----:B------:R-:W-:Y:S01]  /*3a30*/  ISETP.NE.AND P4, PT, R2, 0x1, PT ;  /* 0x000000010200780c */ /* 0x000fe20003f85270 */
[----:B------:R-:W-:Y:S01]  /*3a40*/  IMAD.HI.U32 R36, R13, R16, RZ ;  /* 0x000000100d247227 */ /* 0x000fe200078e00ff */
[----:B------:R-:W-:Y:S02]  /*3a50*/  SHF.R.U32.HI R34, RZ, R17, R34 ;  /* 0x00000011ff227219 */ /* 0x000fe40000011622 */
[----:B------:R-:W-:Y:S01]  /*3a60*/  SEL R3, R22, R35, !P0 ;  /* 0x0000002316037207 */ /* 0x000fe20004000000 */
[C---:B------:R-:W-:Y:S01]  /*3a70*/  IMAD.HI.U32 R35, R8.reuse, R7, RZ ;  /* 0x0000000708237227 */ /* 0x040fe200078e00ff */
[----:B------:R-:W-:Y:S02]  /*3a80*/  SEL R11, R19, R34, !P4 ;  /* 0x00000022130b7207 */ /* 0x000fe40006000000 */
[----:B------:R-:W-:Y:S01]  /*3a90*/  SHF.R.U32.HI R36, RZ, R17, R36 ;  /* 0x00000011ff247219 */ /* 0x000fe20000011624 */
[----:B------:R-:W-:Y:S01]  /*3aa0*/  IMAD.HI.U32 R38, R3, R4, RZ ;  /* 0x0000000403267227 */ /* 0x000fe200078e00ff */
[----:B------:R-:W-:Y:S03]  /*3ab0*/  SHF.R.U32.HI R35, RZ, R18, R35 ;  /* 0x00000012ff237219 */ /* 0x000fe60000011623 */
[----:B------:R-:W-:Y:S01]  /*3ac0*/  IMAD.HI.U32 R34, R11, R4, RZ ;  /* 0x000000040b227227 */ /* 0x000fe200078e00ff */
[----:B------:R-:W-:Y:S02]  /*3ad0*/  @P2 SHF.R.U32.HI R3, RZ, R5, R38 ;  /* 0x00000005ff032219 */ /* 0x000fe40000011626 */
[----:B------:R-:W-:Y:S02]  /*3ae0*/  SEL R9, R8, R35, !P0 ;  /* 0x0000002308097207 */ /* 0x000fe40004000000 */
[----:B------:R-:W-:Y:S01]  /*3af0*/  @P2 SHF.R.U32.HI R11, RZ, R5, R34 ;  /* 0x00000005ff0b2219 */ /* 0x000fe20000011622 */
[C---:B------:R-:W-:Y:S01]  /*3b00*/  IMAD R10, R72.reuse, R3, RZ ;  /* 0x00000003480a7224 */ /* 0x040fe200078e02ff */
[----:B------:R-:W-:Y:S01]  /*3b10*/  SEL R3, R13, R36, !P4 ;  /* 0x000000240d037207 */ /* 0x000fe20006000000 */
[C---:B------:R-:W-:Y:S03]  /*3b20*/  IMAD.HI.U32 R14, R9.reuse, R4, RZ ;  /* 0x00000004090e7227 */ /* 0x040fe600078e00ff */
[----:B------:R-:W-:Y:S01]  /*3b30*/  ISETP.GE.AND P0, PT, R9, R10, PT ;  /* 0x0000000a0900720c */ /* 0x000fe20003f06270 */
[C---:B------:R-:W-:Y:S01]  /*3b40*/  IMAD R12, R72.reuse, R11, RZ ;  /* 0x0000000b480c7224 */ /* 0x040fe200078e02ff */
[-C--:B------:R-:W-:Y:S04]  /*3b50*/  SHF.R.U32.HI R14, RZ, R5.reuse, R14 ;  /* 0x00000005ff0e7219 */ /* 0x080fe8000001160e */
[----:B------:R-:W-:Y:S02]  /*3b60*/  ISETP.GE.OR P0, PT, R3, R12, P0 ;  /* 0x0000000c0300720c */ /* 0x000fe40000706670 */
[----:B------:R-:W-:Y:S05]  /*3b70*/  SEL R15, R9, R14, !P2 ;  /* 0x0000000e090f7207 */ /* 0x000fea0005000000 */
[----:B------:R-:W-:Y:S04]  /*3b80*/  IMAD.MOV R14, RZ, RZ, -R15 ;  /* 0x000000ffff0e7224 */ /* 0x000fe800078e0a0f */
[----:B------:R-:W-:Y:S02]  /*3b90*/  IMAD R14, R72, R14, R9 ;  /* 0x0000000e480e7224 */ /* 0x000fe400078e0209 */
[C---:B------:R-:W-:Y:S05]  /*3ba0*/  @!P0 IMAD.HI.U32 R10, R3.reuse, R4, RZ ;  /* 0x00000004030a8227 */ /* 0x040fea00078e00ff */
[----:B------:R-:W-:Y:S04]  /*3bb0*/  @!P0 SHF.R.U32.HI R10, RZ, R5, R10 ;  /* 0x00000005ff0a8219 */ /* 0x000fe8000001160a */
[----:B------:R-:W-:Y:S01]  /*3bc0*/  @!P0 SEL R0, R3, R10, !P2 ;  /* 0x0000000a03008207 */ /* 0x000fe20005000000 */
[----:B------:R-:W-:Y:S03]  /*3bd0*/  IMAD.MOV R10, RZ, RZ, -R3 ;  /* 0x000000ffff0a7224 */ /* 0x000fe600078e0a03 */
[----:B------:R-:W-:Y:S01]  /*3be0*/  @!P0 IADD3 R15, PT, PT, R15, -R0, RZ ;  /* 0x800000000f0f8210 */ /* 0x000fe20007ffe0ff */
[----:B------:R-:W-:Y:S01]  /*3bf0*/  @!P0 IMAD R0, R11, R14, R0 ;  /* 0x0000000e0b008224 */ /* 0x000fe200078e0200 */
[----:B------:R-:W-:Y:S01]  /*3c00*/  IADD3 R11, PT, PT, -R9, RZ, RZ ;  /* 0x000000ff090b7210 */ /* 0x000fe20007ffe1ff */
[----:B------:R-:W-:Y:S02]  /*3c10*/  IMAD R13, R2, R10, R13 ;  /* 0x0000000a020d7224 */ /* 0x000fe400078e020d */
[----:B------:R-:W-:Y:S02]  /*3c20*/  @!P0 IMAD R9, R15, R72, R3 ;  /* 0x000000480f098224 */ /* 0x000fe400078e0203 */
[----:B------:R-:W-:Y:S02]  /*3c30*/  @!P0 IMAD.MOV.U32 R3, RZ, RZ, R0 ;  /* 0x000000ffff038224 */ /* 0x000fe400078e0000 */
[----:B------:R-:W-:Y:S02]  /*3c40*/  IMAD R8, R6, R11, R8 ;  /* 0x0000000b06087224 */ /* 0x000fe400078e0208 */
[----:B------:R-:W-:Y:S02]  /*3c50*/  IMAD R13, R3, R2, R13 ;  /* 0x00000002030d7224 */ /* 0x000fe400078e020d */
[----:B------:R-:W-:Y:S02]  /*3c60*/  IMAD R8, R9, R6, R8 ;  /* 0x0000000609087224 */ /* 0x000fe400078e0208 */
.L_x_67:
[----:B------:R-:W-:Y:S05]  /*3c70*/  BRA.U UP1, `(.L_x_68) ;  /* 0x0000000101107547 */ /* 0x000fea000b800000 */
[----:B------:R-:W-:Y:S04]  /*3c80*/  MOV R0, UR6 ;  /* 0x0000000600007c02 */ /* 0x000fe80008000f00 */
[----:B------:R-:W-:Y:S04]  /*3c90*/  SHF.L.U32 R3, R0, 0x1f, RZ ;  /* 0x0000001f00037819 */ /* 0x000fe800000006ff */
[----:B------:R-:W2:Y:S02]  /*3ca0*/  SYNCS.PHASECHK.TRANS64.TRYWAIT P0, [UR7+0x88], R3 ;  /* 0x00008803ff0075a7 */ /* 0x000ea40008001107 */
[----:B--2---:R-:W-:Y:S05]  /*3cb0*/  @!P0 BRA `(.L_x_69) ;  /* 0x0000007400f08947 */ /* 0x004fea0003800000 */
.L_x_68:
[----:B------:R-:W-:Y:S02]  /*3cc0*/  R2UR UR35, R21 ;  /* 0x00000000152372ca */ /* 0x000fe400000e0000 */
[----:B------:R-:W-:Y:S02]  /*3cd0*/  R2UR UR34, R20 ;  /* 0x00000000142272ca */ /* 0x000fe400000e0000 */
[----:B------:R-:W-:Y:S02]  /*3ce0*/  ISETP.NE.U32.AND P2, PT, RZ, UR4, PT ;  /* 0x00000004ff007c0c */ /* 0x000fe4000bf45070 */
[----:B------:R-:W-:Y:S02]  /*3cf0*/  SHF.L.U32 R12, R31, 0x1f, RZ ;  /* 0x0000001f1f0c7819 */ /* 0x000fe400000006ff */
[----:B------:R-:W-:Y:S05]  /*3d00*/  ISETP.NE.AND.EX P2, PT, RZ, UR5, PT, P2 ;  /* 0x00000005ff007c0c */ /* 0x000fea000bf45320 */
[----:B------:R-:W-:Y:S02]  /*3d10*/  USHF.L.U32 UR35, UR35, 0x7, URZ ;  /* 0x0000000723237899 */ /* 0x000fe400080006ff */
[----:B------:R-:W-:Y:S01]  /*3d20*/  USHF.L.U32 UR34, UR34, 0x8, URZ ;  /* 0x0000000822227899 */ /* 0x000fe200080006ff */
[----:B------:R-:W-:Y:S11]  /*3d30*/  BRA.U !UP3, `(.L_x_70) ;  /* 0x000000010b347547 */ /* 0x000ff6000b800000 */
[----:B------:R-:W-:Y:S01]  /*3d40*/  UPLOP3.LUT UP0, UPT, UPT, UPT, UP2, 0x80, 0x8 ;  /* 0x000000000008789c */ /* 0x000fe20003f0f020 */
[----:B--2---:R-:W-:Y:S02]  /*3d50*/  HFMA2 R0, -RZ, RZ, 0, 5.9604644775390625e-08 ;  /* 0x00000001ff007431 */ /* 0x004fe400000001ff */
[----:B------:R-:W-:Y:S03]  /*3d60*/  IMAD.MOV.U32 R171, RZ, RZ, 0x1 ;  /* 0x00000001ffab7424 */ /* 0x000fe600078e00ff */
[----:B------:R-:W-:Y:S05]  /*3d70*/  PLOP3.LUT P0, PT, PT, PT, UP0, 0x80, 0x8 ;  /* 0x000000000008781c */ /* 0x000fea0003f0f008 */
[----:B------:R-:W2:Y:S01]  /*3d80*/  @UP0 LDCU.64 UR10, c[0x0][0x888] ;  /* 0x00011100ff0a07ac */ /* 0x000ea20008000a00 */
[----:B------:R-:W-:Y:S07]  /*3d90*/  @UP0 UIMAD UR8, UR36, UR4, URZ ;  /* 0x00000004240802a4 */ /* 0x000fee000f8e02ff */
[----:B------:R-:W-:Y:S01]  /*3da0*/  @!P0 PRMT R171, R0, 0x7610, R171 ;  /* 0x0000761000ab8816 */ /* 0x000fe200000000ab */
[----:B--2---:R-:W-:Y:S03]  /*3db0*/  @UP0 UIMAD.WIDE UR10, UR8, 0x4, UR10 ;  /* 0x00000004080a08a5 */ /* 0x004fe6000f8e020a */
[----:B------:R-:W2:Y:S03]  /*3dc0*/  @!UP0 LDCU UR8, c[0x0][0x880] ;  /* 0x00011000ff0887ac */ /* 0x000ea60008000800 */
[----:B------:R-:W-:Y:S01]  /*3dd0*/  IMAD.U32 R10, RZ, RZ, UR10 ;  /* 0x0000000aff0a7e24 */ /* 0x000fe2000f8e00ff */
[----:B------:R-:W-:Y:S05]  /*3de0*/  MOV R11, UR11 ;  /* 0x0000000b000b7c02 */ /* 0x000fea0008000f00 */
[----:B-----5:R3:W5:Y:S02]  /*3df0*/  @P0 LDG.E R81, desc[UR46][R10.64] ;  /* 0x0000002e0a510981 */ /* 0x020764000c1e1900 */
[----:B--23--:R-:W-:Y:S07]  /*3e00*/  @!P0 IMAD.U32 R81, RZ, RZ, UR8 ;  /* 0x00000008ff518e24 */ /* 0x00cfee000f8e00ff */
.L_x_70:
[----:B-----5:R-:W-:Y:S01]  /*3e10*/  @!P2 FSETP.EQ.AND P0, PT, R81, RZ, PT ;  /* 0x000000ff5100a20b */ /* 0x020fe20003f02000 */
[----:B------:R-:W-:Y:S01]  /*3e20*/  @!UPT UIADD3 URZ, UPT, UPT, URZ, URZ, URZ ;  /* 0x000000fffffff290 */ /* 0x000fe2000fffe0ff */
[----:B------:R-:W-:Y:S11]  /*3e30*/  @!P2 BRA `(.L_x_71) ;  /* 0x000000000014a947 */ /* 0x000ff60003800000 */
[----:B------:R-:W-:Y:S02]  /*3e40*/  LOP3.LUT P2, RZ, R171, 0xff, RZ, 0xc0, !PT ;  /* 0x000000ffabff7812 */ /* 0x000fe4000784c0ff */
[----:B------:R-:W-:Y:S04]  /*3e50*/  PLOP3.LUT P0, PT, PT, PT, UP0, 0x80, 0x8 ;  /* 0x000000000008781c */ /* 0x000fe80003f0f008 */
[----:B------:R-:W-:Y:S07]  /*3e60*/  PLOP3.LUT P0, PT, P0, PT, PT, 0x8, 0x80 ;  /* 0x000000000080781c */ /* 0x000fee000070e170 */
[----:B------:R-:W-:Y:S11]  /*3e70*/  @P2 FSETP.EQ.AND P0, PT, R81, RZ, PT ;  /* 0x000000ff5100220b */ /* 0x000ff60003f02000 */
[----:B------:R-:W-:Y:S02]  /*3e80*/  @!UPT UIADD3 URZ, UPT, UPT, URZ, URZ, URZ ;  /* 0x000000fffffff290 */ /* 0x000fe4000fffe0ff */
.L_x_71:
[----:B------:R-:W3:Y:S01]  /*3e90*/  SYNCS.PHASECHK.TRANS64.TRYWAIT P2, [UR7+0x60], R12 ;  /* 0x0000600cff0075a7 */ /* 0x000ee20008041107 */
[----:B------:R-:W-:Y:S04]  /*3ea0*/  ELECT P4, URZ, PT ;  /* 0x0000000000ff782f */ /* 0x000fe80003880000 */
[----:B------:R-:W-:Y:S11]  /*3eb0*/  PLOP3.LUT P4, PT, P0, P4, PT, 0xf2, 0x2f ;  /* 0x00000000002f781c */ /* 0x000ff60000789e72 */
[----:B------:R-:W-:Y:S02]  /*3ec0*/  @!UPT UIADD3 URZ, UPT, UPT, URZ, URZ, URZ ;  /* 0x000000fffffff290 */ /* 0x000fe4000fffe0ff */
[----:B-1----:R-:W-:Y:S05]  /*3ed0*/  @!P4 IADD3 R9, P0, PT, R32, 0x580, RZ ;  /* 0x000005802009c810 */ /* 0x002fea0007f1e0ff */
[----:B--2---:R-:W-:Y:S01]  /*3ee0*/  @!P4 IMAD.X R0, RZ, RZ, R33, P0 ;  /* 0x000000ffff00c224 */ /* 0x004fe200000e0621 */
[----:B---3--:R-:W-:Y:S07]  /*3ef0*/  @!P2 BRA `(.L_x_72) ;  /* 0x000000740078a947 */ /* 0x008fee0003800000 */
.L_x_152:
[----:B------:R-:W-:Y:S01]  /*3f00*/  @!P4 R2UR UR8, R0 ;  /* 0x000000000008c2ca */ /* 0x000fe200000e0000 */
[----:B------:R-:W-:Y:S01]  /*3f10*/  VOTEU.ALL UP1, P4 ;  /* 0x0000000000ff7886 */ /* 0x000fe20002020000 */
[----:B------:R-:W-:Y:S01]  /*3f20*/  @!P4 R2UR UR9, R9 ;  /* 0x000000000909c2ca */ /* 0x000fe200000e0000 */
[----:B------:R-:W-:Y:S01]  /*3f30*/  @!P4 IMAD.MOV.U32 R0, RZ, RZ, 0x2000 ;  /* 0x00002000ff00c424 */ /* 0x000fe200078e00ff */
[----:B------:R-:W-:Y:S01]  /*3f40*/  UMOV UR10, 0x0 ;  /* 0x00000000000a7882 */ /* 0x000fe20000000000 */
[----:B------:R-:W-:Y:S01]  /*3f50*/  UMOV UR11, 0x10000000 ;  /* 0x10000000000b7882 */ /* 0x000fe20000000000 */
[----:B------:R-:W-:Y:S01]  /*3f60*/  @!UP1 UIADD3 UR32, UPT, UPT, UR7, 0x200, URZ ;  /* 0x0000020007209890 */ /* 0x000fe2000fffe0ff */
[----:B------:R-:W-:Y:S01]  /*3f70*/  @!P4 IADD3 R9, P0, PT, R32, 0x580, RZ ;  /* 0x000005802009c810 */ /* 0x000fe20007f1e0ff */
[----:B------:R-:W-:Y:S05]  /*3f80*/  VOTEU.ALL UP1, P4 ;  /* 0x0000000000ff7886 */ /* 0x000fea0002020000 */
[----:B------:R-:W-:Y:S01]  /*3f90*/  IMAD.U32 R11, RZ, RZ, UR8 ;  /* 0x00000008ff0b7e24 */ /* 0x000fe2000f8e00ff */
[----:B------:R-:W-:Y:S01]  /*3fa0*/  UPRMT UR8, UR37, 0x654, UR33 ;  /* 0x0000065425087896 */ /* 0x000fe20008000021 */
[----:B------:R-:W-:Y:S03]  /*3fb0*/  IMAD.U32 R10, RZ, RZ, UR9 ;  /* 0x00000009ff0a7e24 */ /* 0x000fe6000f8e00ff */
[----:B------:R-:W-:Y:S02]  /*3fc0*/  @!P4 R2UR UR15, R11 ;  /* 0x000000000b0fc2ca */ /* 0x000fe400000e0000 */
[----:B------:R-:W-:Y:S11]  /*3fd0*/  @!P4 R2UR UR14, R10 ;  /* 0x000000000a0ec2ca */ /* 0x000ff600000e0000 */
[----:B------:R-:W-:Y:S02]  /*3fe0*/  @!UPT UIADD3 URZ, UPT, UPT, URZ, URZ, URZ ;  /* 0x000000fffffff290 */ /* 0x000fe4000fffe0ff */
[----:B------:R2:W-:Y:S01]  /*3ff0*/  @!UP1 UTMALDG.3D [UR32], [UR14], desc[UR10] ;  /* 0x00000a200e0095b4 */ /* 0x0005e20008011000 */
[----:B------:R3:W-:Y:S01]  /*4000*/  @!P4 SYNCS.ARRIVE.TRANS64.RED.A0TR RZ, [UR7+0x40], R0 ;  /* 0x00004000ffffc9a7 */ /* 0x0007e20008300407 */
[----:B------:R-:W-:Y:S01]  /*4010*/  SYNCS.ARRIVE.TRANS64.RED.A1T0 RZ, [UR8], RZ ;  /* 0x000000ffffff79a7 */ /* 0x000fe20008100408 */
[----:B---3--:R-:W-:Y:S01]  /*4020*/  @!P4 IMAD.X R0, RZ, RZ, R33, P0 ;  /* 0x000000ffff00c224 */ /* 0x008fe200000e0621 */
[----:B------:R-:W3:Y:S02]  /*4030*/  SYNCS.PHASECHK.TRANS64.TRYWAIT P2, [UR7+0x68], R12 ;  /* 0x0000680cff0075a7 */ /* 0x000ee40008041107 */
[----:B--23--:R-:W-:Y:S05]  /*4040*/  @!P2 BRA `(.L_x_73) ;  /* 0x00000074003ca947 */ /* 0x00cfea0003800000 */
.L_x_154:
        /* <DEDUP_REMOVED lines=8> */
[----:B------:R-:W-:Y:S01]  /*40d0*/  @!UP1 UIADD3 UR24, UPT, UPT, UR7, 0x2200, URZ ;  /* 0x0000220007189890 */ /* 0x000fe2000fffe0ff */
[----:B------:R-:W-:Y:S01]  /*40e0*/  VOTEU.ALL UP1, P4 ;  /* 0x0000000000ff7886 */ /* 0x000fe20002020000 */
[----:B------:R-:W-:Y:S01]  /*40f0*/  UMOV UR27, UR35 ;  /* 0x00000023001b7c82 */ /* 0x000fe20008000000 */
[----:B------:R-:W-:Y:S02]  /*4100*/  UMOV UR28, UR36 ;  /* 0x00000024001c7c82 */ /* 0x000fe40008000000 */
[----:B------:R-:W-:Y:S01]  /*4110*/  IMAD.U32 R11, RZ, RZ, UR8 ;  /* 0x00000008ff0b7e24 */ /* 0x000fe2000f8e00ff */
[----:B------:R-:W-:Y:S01]  /*4120*/  UPRMT UR8, UR37, 0x654, UR25 ;  /* 0x0000065425087896 */ /* 0x000fe20008000019 */
[----:B------:R-:W-:Y:S02]  /*4130*/  IMAD.U32 R10, RZ, RZ, UR9 ;  /* 0x00000009ff0a7e24 */ /* 0x000fe4000f8e00ff */
[----:B------:R-:W-:Y:S01]  /*4140*/  @!P4 IMAD.X R20, RZ, RZ, R33, P0 ;  /* 0x000000ffff14c224 */ /* 0x000fe200000e0621 */
[----:B------:R-:W-:Y:S02]  /*4150*/  @!P4 R2UR UR15, R11 ;  /* 0x000000000b0fc2ca */ /* 0x000fe400000e0000 */
[----:B------:R-:W-:Y:S11]  /*4160*/  @!P4 R2UR UR14, R10 ;  /* 0x000000000a0ec2ca */ /* 0x000ff600000e0000 */
[----:B------:R-:W-:Y:S02]  /*4170*/  @!UPT UIADD3 URZ, UPT, UPT, URZ, URZ, URZ ;  /* 0x000000fffffff290 */ /* 0x000fe4000fffe0ff */
[----:B------:R2:W-:Y:S01]  /*4180*/  @!UP1 UTMALDG.3D [UR24], [UR14], desc[UR10] ;  /* 0x00000a180e0095b4 */ /* 0x0005e20008011000 */
[----:B------:R2:W-:Y:S01]  /*4190*/  @!P4 SYNCS.ARRIVE.TRANS64.RED.A0TR RZ, [UR7+0x48], R0 ;  /* 0x00004800ffffc9a7 */ /* 0x0005e20008300407 */
[----:B------:R-:W-:Y:S01]  /*41a0*/  SYNCS.ARRIVE.TRANS64.RED.A1T0 RZ, [UR8], RZ ;  /* 0x000000ffffff79a7 */ /* 0x000fe20008100408 */
[----:B------:R-:W3:Y:S02]  /*41b0*/  SYNCS.PHASECHK.TRANS64.TRYWAIT P2, [UR7+0x70], R12 ;  /* 0x0000700cff0075a7 */ /* 0x000ee40008041107 */
[----:B--23--:R-:W-:Y:S05]  /*41c0*/  @!P2 BRA `(.L_x_74) ;  /* 0x0000007000f4a947 */ /* 0x00cfea0003800000 */
.L_x_156:
[----:B------:R-:W2:Y:S01]  /*41d0*/  LDC.64 R14, c[0x0][0xb10] ;  /* 0x0002c400ff0e7b82 */ /* 0x000ea20000000a00 */
[----:B------:R-:W-:Y:S01]  /*41e0*/  @!P4 R2UR UR8, R20 ;  /* 0x000000001408c2ca */ /* 0x000fe200000e0000 */
[----:B------:R-:W-:Y:S01]  /*41f0*/  VOTEU.ALL UP1, P4 ;  /* 0x0000000000ff7886 */ /* 0x000fe20002020000 */
[----:B------:R-:W-:Y:S01]  /*4200*/  @!P4 R2UR UR9, R21 ;  /* 0x000000001509c2ca */ /* 0x000fe200000e0000 */
[----:B------:R-:W-:Y:S01]  /*4210*/  UMOV UR10, 0x0 ;  /* 0x00000000000a7882 */ /* 0x000fe20000000000 */
[----:B------:R-:W-:Y:S03]  /*4220*/  UMOV UR11, 0x10000000 ;  /* 0x10000000000b7882 */ /* 0x000fe60000000000 */
[----:B------:R-:W3:Y:S01]  /*4230*/  LDC.64 R10, c[0x0][0xb18] ;  /* 0x0002c600ff0a7b82 */ /* 0x000ee20000000a00 */
[----:B------:R-:W-:Y:S01]  /*4240*/  @!UP1 UIADD3 UR18, UPT, UPT, UR34, 0x80, URZ ;  /* 0x0000008022129890 */ /* 0x000fe2000fffe0ff */
[----:B------:R-:W-:Y:S01]  /*4250*/  @P3 SHF.R.U32.HI R28, RZ, 0x10, R25 ;  /* 0x00000010ff1c3819 */ /* 0x000fe20000011619 */
[----:B------:R-:W-:Y:S01]  /*4260*/  @!UP1 UIADD3 UR16, UPT, UPT, UR7, 0x4200, URZ ;  /* 0x0000420007109890 */ /* 0x000fe2000fffe0ff */
[----:B------:R-:W-:Y:S01]  /*4270*/  VIADD R30, R30, 0x1 ;  /* 0x000000011e1e7836 */ /* 0x000fe20000000000 */
[----:B------:R-:W-:Y:S03]  /*4280*/  VOTEU.ALL UP1, P4 ;  /* 0x0000000000ff7886 */ /* 0x000fe60002020000 */
[----:B------:R-:W5:Y:S01]  /*4290*/  @!P1 LDC R0, c[0x0][0xb20] ;  /* 0x0002c800ff009b82 */ /* 0x000f620000000800 */
[----:B------:R-:W-:Y:S01]  /*42a0*/  UMOV UR19, UR35 ;  /* 0x0000002300137c82 */ /* 0x000fe20008000000 */
[----:B------:R-:W-:Y:S01]  /*42b0*/  IMAD.U32 R21, RZ, RZ, UR8 ;  /* 0x00000008ff157e24 */ /* 0x000fe2000f8e00ff */
[----:B------:R-:W-:Y:S05]  /*42c0*/  UMOV UR20, UR36 ;  /* 0x0000002400147c82 */ /* 0x000fea0008000000 */
[----:B-1----:R-:W1:Y:S01]  /*42d0*/  @!P1 LDC R3, c[0x0][0xb0c] ;  /* 0x0002c300ff039b82 */ /* 0x002e620000000800 */
[----:B------:R-:W-:Y:S01]  /*42e0*/  IMAD.U32 R20, RZ, RZ, UR9 ;  /* 0x00000009ff147e24 */ /* 0x000fe2000f8e00ff */
[----:B------:R-:W-:Y:S01]  /*42f0*/  UPRMT UR8, UR37, 0x654, UR17 ;  /* 0x0000065425087896 */ /* 0x000fe20008000011 */
[----:B------:R-:W-:Y:S03]  /*4300*/  @!P4 R2UR UR15, R21 ;  /* 0x00000000150fc2ca */ /* 0x000fe600000e0000 */
[----:B------:R-:W-:Y:S01]  /*4310*/  @!P4 R2UR UR14, R20 ;  /* 0x00000000140ec2ca */ /* 0x000fe200000e0000 */
[----:B------:R-:W-:Y:S11]  /*4320*/  @!P4 IMAD.MOV.U32 R20, RZ, RZ, 0x2000 ;  /* 0x00002000ff14c424 */ /* 0x000ff600078e00ff */
[----:B------:R-:W-:Y:S01]  /*4330*/  @!UPT UIADD3 URZ, UPT, UPT, URZ, URZ, URZ ;  /* 0x000000fffffff290 */ /* 0x000fe2000fffe0ff */
[----:B------:R1:W-:Y:S01]  /*4340*/  @!UP1 UTMALDG.3D [UR16], [UR14], desc[UR10] ;  /* 0x00000a100e0095b4 */ /* 0x0003e20008011000 */
[----:B------:R1:W-:Y:S02]  /*4350*/  @!P4 SYNCS.ARRIVE.TRANS64.RED.A0TR RZ, [UR7+0x50], R20 ;  /* 0x00005014ffffc9a7 */ /* 0x0003e40008300407 */
[----:B-1----:R-:W-:Y:S01]  /*4360*/  @!P1 ISETP.NE.AND P2, PT, R3, 0x1, PT ;  /* 0x000000010300980c */ /* 0x002fe20003f45270 */
[C---:B--2---:R-:W-:Y:S01]  /*4370*/  @!P1 IMAD.HI.U32 R14, R13.reuse, R14, RZ ;  /* 0x0000000e0d0e9227 */ /* 0x044fe200078e00ff */
[----:B---3--:R-:W-:Y:S03]  /*4380*/  @!P1 ISETP.NE.AND P0, PT, R10, 0x1, PT ;  /* 0x000000010a00980c */ /* 0x008fe60003f05270 */
[C---:B------:R-:W-:Y:S01]  /*4390*/  @!P1 IMAD.HI.U32 R11, R8.reuse, R11, RZ ;  /* 0x0000000b080b9227 */ /* 0x040fe200078e00ff */
[----:B------:R-:W-:Y:S04]  /*43a0*/  @!P1 SHF.R.U32.HI R14, RZ, R15, R14 ;  /* 0x0000000fff0e9219 */ /* 0x000fe8000001160e */
[----:B-----5:R-:W-:Y:S01]  /*43b0*/  @!P1 SHF.R.U32.HI R9, RZ, R0, R11 ;  /* 0x00000000ff099219 */ /* 0x020fe2000001160b */
[----:B------:R-:W-:Y:S01]  /*43c0*/  SYNCS.ARRIVE.TRANS64.RED.A1T0 RZ, [UR8], RZ ;  /* 0x000000ffffff79a7 */ /* 0x000fe20008100408 */
[----:B------:R-:W-:Y:S02]  /*43d0*/  @!P1 SEL R14, R13, R14, !P2 ;  /* 0x0000000e0d0e9207 */ /* 0x000fe40005000000 */
[----:B------:R-:W-:Y:S01]  /*43e0*/  @!P1 SEL R9, R8, R9, !P0 ;  /* 0x0000000908099207 */ /* 0x000fe20004000000 */
[----:B------:R-:W1:Y:S04]  /*43f0*/  SYNCS.PHASECHK.TRANS64.TRYWAIT P5, [UR7+0x78], R12 ;  /* 0x0000780cff0075a7 */ /* 0x000e6800080a1107 */
[----:B------:R-:W-:Y:S02]  /*4400*/  @!P1 IMAD.IADD R0, R9, 0x1, -R14 ;  /* 0x0000000109009824 */ /* 0x000fe400078e0a0e */
[----:B------:R-:W-:Y:S02]  /*4410*/  @!P1 IMAD.IADD R9, R14, 0x1, -R9 ;  /* 0x000000010e099824 */ /* 0x000fe400078e0a09 */
[----:B------:R-:W-:Y:S02]  /*4420*/  @!P1 IMAD R13, R0, R3, R13 ;  /* 0x00000003000d9224 */ /* 0x000fe400078e020d */
[----:B------:R-:W-:Y:S01]  /*4430*/  @!P1 IMAD R8, R9, R10, R8 ;  /* 0x0000000a09089224 */ /* 0x000fe200078e0208 */
[----:B-1----:R-:W-:Y:S06]  /*4440*/  @!P5 BRA `(.L_x_75) ;  /* 0x00000070006cd947 */ /* 0x002fec0003800000 */
.L_x_158:
[----:B-1----:R-:W-:Y:S01]  /*4450*/  @!P4 IADD3 R3, P0, PT, R32, 0x580, RZ ;  /* 0x000005802003c810 */ /* 0x002fe20007f1e0ff */
[----:B------:R-:W-:Y:S01]  /*4460*/  VOTEU.ALL UP1, P4 ;  /* 0x0000000000ff7886 */ /* 0x000fe20002020000 */
[----:B------:R-:W-:Y:S01]  /*4470*/  UMOV UR18, 0x0 ;  /* 0x0000000000127882 */ /* 0x000fe20000000000 */
[----:B------:R-:W-:Y:S01]  /*4480*/  UMOV UR19, 0x10000000 ;  /* 0x1000000000137882 */ /* 0x000fe20000000000 */
[----:B------:R-:W-:Y:S01]  /*4490*/  @!P4 R2UR UR9, R3 ;  /* 0x000000000309c2ca */ /* 0x000fe200000e0000 */
[----:B------:R-:W-:Y:S01]  /*44a0*/  @!P4 IMAD.X R0, RZ, RZ, R33, P0 ;  /* 0x000000ffff00c224 */ /* 0x000fe200000e0621 */
[----:B------:R-:W-:Y:S01]  /*44b0*/  @!UP1 UIADD3 UR10, UPT, UPT, UR34, 0xc0, URZ ;  /* 0x000000c0220a9890 */ /* 0x000fe2000fffe0ff */
[----:B------:R-:W-:Y:S01]  /*44c0*/  ISETP.NE.AND P0, PT, R30, 0x2, PT ;  /* 0x000000021e00780c */ /* 0x000fe20003f05270 */
[----:B------:R-:W-:Y:S01]  /*44d0*/  UMOV UR11, UR35 ;  /* 0x00000023000b7c82 */ /* 0x000fe20008000000 */
[----:B------:R-:W-:Y:S01]  /*44e0*/  UMOV UR12, UR36 ;  /* 0x00000024000c7c82 */ /* 0x000fe20008000000 */
[----:B------:R-:W-:Y:S01]  /*44f0*/  @!P4 R2UR UR8, R0 ;  /* 0x000000000008c2ca */ /* 0x000fe200000e0000 */
[----:B------:R-:W-:Y:S01]  /*4500*/  IMAD.IADD R20, R8, 0x1, R147 ;  /* 0x0000000108147824 */ /* 0x000fe200078e0293 */
[----:B------:R-:W-:Y:S01]  /*4510*/  @P3 R2UR UR36, R28 ;  /* 0x000000001c2432ca */ /* 0x000fe200000e0000 */
[----:B------:R-:W-:Y:S01]  /*4520*/  IMAD.IADD R21, R13, 0x1, R170 ;  /* 0x000000010d157824 */ /* 0x000fe200078e02aa */
[----:B------:R-:W-:Y:S02]  /*4530*/  SEL R0, RZ, 0x1, P0 ;  /* 0x00000001ff007807 */ /* 0x000fe40000000000 */
[----:B------:R-:W-:Y:S01]  /*4540*/  LOP3.LUT R31, R31, 0x1, RZ, 0x3c, !PT ;  /* 0x000000011f1f7812 */ /* 0x000fe200078e3cff */
[----:B------:R-:W-:Y:S01]  /*4550*/  IMAD.U32 R10, RZ, RZ, UR9 ;  /* 0x00000009ff0a7e24 */ /* 0x000fe2000f8e00ff */
[----:B------:R-:W-:Y:S01]  /*4560*/  @!UP1 UIADD3 UR9, UPT, UPT, UR7, 0x58, URZ ;  /* 0x0000005807099890 */ /* 0x000fe2000fffe0ff */
[----:B------:R-:W-:Y:S02]  /*4570*/  LOP3.LUT R29, R29, R0, RZ, 0x3c, !PT ;  /* 0x000000001d1d7212 */ /* 0x000fe400078e3cff */
[----:B------:R-:W-:Y:S02]  /*4580*/  SEL R30, R30, RZ, P0 ;  /* 0x000000ff1e1e7207 */ /* 0x000fe40000000000 */
[----:B------:R-:W-:Y:S01]  /*4590*/  IMAD.U32 R11, RZ, RZ, UR8 ;  /* 0x00000008ff0b7e24 */ /* 0x000fe2000f8e00ff */
[----:B------:R-:W-:Y:S01]  /*45a0*/  @!P4 R2UR UR14, R10 ;  /* 0x000000000a0ec2ca */ /* 0x000fe200000e0000 */
[----:B------:R-:W-:Y:S01]  /*45b0*/  @!UP1 UIADD3 UR8, UPT, UPT, UR7, 0x6200, URZ ;  /* 0x0000620007089890 */ /* 0x000fe2000fffe0ff */
[----:B------:R-:W-:Y:S02]  /*45c0*/  VOTEU.ALL UP1, P4 ;  /* 0x0000000000ff7886 */ /* 0x000fe40002020000 */
[----:B------:R-:W-:Y:S11]  /*45d0*/  @!P4 R2UR UR15, R11 ;  /* 0x000000000b0fc2ca */ /* 0x000ff600000e0000 */
[----:B------:R-:W-:Y:S02]  /*45e0*/  @!UPT UIADD3 URZ, UPT, UPT, URZ, URZ, URZ ;  /* 0x000000fffffff290 */ /* 0x000fe4000fffe0ff */
[----:B------:R2:W-:Y:S01]  /*45f0*/  @!UP1 UTMALDG.3D [UR8], [UR14], desc[UR18] ;  /* 0x000012080e0095b4 */ /* 0x0005e20008011000 */
[----:B------:R2:W-:Y:S01]  /*4600*/  @!P4 SYNCS.ARRIVE.TRANS64.RED.A0TR RZ, [UR7+0x58], R23 ;  /* 0x00005817ffffc9a7 */ /* 0x0005e20008300407 */
[----:B------:R-:W-:Y:S01]  /*4610*/  UPLOP3.LUT UP1, UPT, UPT, UPT, UPT, 0x80, 0x8 ;  /* 0x000000000008789c */ /* 0x000fe20003f2f070 */
[----:B------:R-:W-:Y:S01]  /*4620*/  SYNCS.ARRIVE.TRANS64.RED.A1T0 RZ, [UR13], RZ ;  /* 0x000000ffffff79a7 */ /* 0x000fe2000810040d */
[----:B------:R-:W-:Y:S09]  /*4630*/  @P3 BRA `(.L_x_76) ;  /* 0xfffffff000943947 */ /* 0x000ff2000383ffff */
[----:B------:R-:W-:-:S04]  /*4640*/  SHF.L.U32 R3, R31, 0x1f, RZ ;  /* 0x0000001f1f037819 */ /* 0x000fc800000006ff */
[----:B------:R-:W1:Y:S02]  /*4650*/  SYNCS.PHASECHK.TRANS64.TRYWAIT P0, [UR7+0x60], R3 ;  /* 0x00006003ff0075a7 */ /* 0x000e640008001107 */
[----:B-1----:R-:W-:Y:S05]  /*4660*/  @!P0 BRA `(.L_x_77) ;  /* 0x0000006c00fc8947 */ /* 0x002fea0003800000 */
.L_x_160:
[----:B------:R-:W3:Y:S02]  /*4670*/  SYNCS.PHASECHK.TRANS64.TRYWAIT P0, [UR7+0x68], R3 ;  /* 0x00006803ff0075a7 */ /* 0x000ee40008001107 */
[----:B---3--:R-:W-:Y:S05]  /*4680*/  @!P0 BRA `(.L_x_78) ;  /* 0x00000070000c8947 */ /* 0x008fea0003800000 */
.L_x_162:
[----:B------:R-:W3:Y:S02]  /*4690*/  SYNCS.PHASECHK.TRANS64.TRYWAIT P0, [UR7+0x70], R3 ;  /* 0x00007003ff0075a7 */ /* 0x000ee40008001107 */
[----:B---3--:R-:W-:Y:S05]  /*46a0*/  @!P0 BRA `(.L_x_79) ;  /* 0x00000070001c8947 */ /* 0x008fea0003800000 */
.L_x_164:
[----:B-1----:R-:W-:-:S07]  /*46b0*/  MOV R0, UR7 ;  /* 0x0000000700007c02 */ /* 0x002fce0008000f00 */
.L_x_80:
[----:B-1----:R-:W-:-:S04]  /*46c0*/  SHF.L.U32 R3, R31, 0x1f, RZ ;  /* 0x0000001f1f037819 */ /* 0x002fc800000006ff */
[----:B------:R1:W3:Y:S03]  /*46d0*/  SYNCS.PHASECHK.TRANS64.TRYWAIT P0, [R0+URZ+0x78], R3 ;  /* 0x00007803000075a7 */ /* 0x0002e600080011ff */
[----:B---3--:R-:W-:Y:S05]  /*46e0*/  @!P0 NANOSLEEP.SYNCS 0x989680 ;  /* 0x009896800000895d */ /* 0x008fea0003900000 */
[----:B------:R-:W3:Y:S02]  /*46f0*/  @!P0 SYNCS.PHASECHK.TRANS64 P0, [R0+URZ+0x78], R3 ;  /* 0x00007803000085a7 */ /* 0x000ee400080010ff */
[----:B--23--:R-:W-:Y:S05]  /*4700*/  @P0 EXIT ;  /* 0x000000000000094d */ /* 0x00cfea0003800000 */
[----:B------:R-:W-:Y:S05]  /*4710*/  BRA `(.L_x_80) ;  /* 0xfffffffc00e87947 */ /* 0x000fea000383ffff */
.L_x_65:
[----:B------:R-:W-:-:S06]  /*4720*/  UISETP.GE.AND UP1, UPT, UR8, 0x4, UPT ;  /* 0x000000040800788c */ /* 0x000fcc000bf26270 */
[----:B------:R-:W-:-:S13]  /*4730*/  PLOP3.LUT P0, PT, PT, PT, UP1, 0x80, 0x8 ;  /* 0x000000000008781c */ /* 0x000fda0003f0f018 */
[----:B------:R-:W-:Y:S05]  /*4740*/  @!P0 EXIT ;  /* 0x000000000000894d */ /* 0x000fea0003800000 */
[----:B------:R-:W-:Y:S01]  /*4750*/  BAR.SYNC.DEFER_BLOCKING 0x6, 0xa0 ;  /* 0x0182800000007b1d */ /* 0x000fe20000010000 */
[C---:B------:R-:W-:Y:S01]  /*4760*/  IMAD.SHL.U32 R3, R185.reuse, 0x40, RZ ;  /* 0x00000040b9037824 */ /* 0x040fe200078e00ff */
[C---:B------:R-:W-:Y:S01]  /*4770*/  LOP3.LUT R189, R185.reuse, 0x60, RZ, 0xc0, !PT ;  /* 0x00000060b9bd7812 */ /* 0x040fe200078ec0ff */
[C---:B------:R-:W-:Y:S01]  /*4780*/  IMAD.SHL.U32 R172, R185.reuse, 0x8, RZ ;  /* 0x00000008b9ac7824 */ /* 0x040fe200078e00ff */
[C---:B------:R-:W-:Y:S01]  /*4790*/  LOP3.LUT R187, R185.reuse, 0x2, RZ, 0xc0, !PT ;  /* 0x00000002b9bb7812 */ /* 0x040fe200078ec0ff */
[----:B------:R-:W-:Y:S01]  /*47a0*/  IMAD.U32 R79, R185, 0x10000, RZ ;  /* 0x00010000b94f7824 */ /* 0x000fe200078e00ff */
[----:B------:R-:W-:Y:S02]  /*47b0*/  UMOV UR49, 0x400 ;  /* 0x0000040000317882 */ /* 0x000fe40000000000 */
[----:B------:R-:W1:Y:S01]  /*47c0*/  LDC R177, c[0x0][0x370] ;  /* 0x0000dc00ffb17b82 */ /* 0x000e620000000800 */
[----:B------:R-:W-:Y:S01]  /*47d0*/  ULEA UR49, UR37, UR49, 0x18 ;  /* 0x0000003125317291 */ /* 0x000fe2000f8ec0ff */
[----:B------:R-:W-:Y:S01]  /*47e0*/  LOP3.LUT R5, R3, 0x180, RZ, 0xc0, !PT ;  /* 0x0000018003057812 */ /* 0x000fe200078ec0ff */
[----:B------:R-:W-:Y:S01]  /*47f0*/  HFMA2 R191, -RZ, RZ, 0, 0 ;  /* 0x00000000ffbf7431 */ /* 0x000fe200000001ff */
[----:B------:R-:W-:Y:S01]  /*4800*/  LOP3.LUT R79, R79, 0x600000, RZ, 0xc0, !PT ;  /* 0x006000004f4f7812 */ /* 0x000fe200078ec0ff */
[----:B------:R-:W-:Y:S01]  /*4810*/  UIADD3 UR4, UPT, UPT, UR49, 0x8200, URZ ;  /* 0x0000820031047890 */ /* 0x000fe2000fffe0ff */
[----:B------:R-:W-:Y:S01]  /*4820*/  LOP3.LUT R172, R5, 0x30, R172, 0xf8, !PT ;  /* 0x0000003005ac7812 */ /* 0x000fe200078ef8ac */
[----:B------:R-:W-:Y:S01]  /*4830*/  IMAD.MOV.U32 R76, RZ, RZ, RZ ;  /* 0x000000ffff4c7224 */ /* 0x000fe200078e00ff */
[----:B------:R-:W2:Y:S01]  /*4840*/  LDC R74, c[0x0][0xb0c] ;  /* 0x0002c300ff4a7b82 */ /* 0x000ea20000000800 */
[----:B------:R-:W-:-:S02]  /*4850*/  LOP3.LUT R185, R185, 0x4, RZ, 0xc0, !PT ;  /* 0x00000004b9b97812 */ /* 0x000fc400078ec0ff */
[----:B------:R-:W-:Y:S02]  /*4860*/  CS2R R182, SRZ ;  /* 0x0000000000b67805 */ /* 0x000fe4000001ff00 */
[----:B------:R-:W-:Y:S02]  /*4870*/  LOP3.LUT R172, R172, 0x1e40, R3, 0xf8, !PT ;  /* 0x00001e40acac7812 */ /* 0x000fe400078ef803 */
[----:B------:R-:W-:Y:S02]  /*4880*/  CS2R R180, SRZ ;  /* 0x0000000000b47805 */ /* 0x000fe4000001ff00 */
[----:B------:R-:W-:Y:S01]  /*4890*/  IADD3 R184, PT, PT, -R185, 0x2, RZ ;  /* 0x00000002b9b87810 */ /* 0x000fe20007ffe1ff */
[----:B------:R-:W-:Y:S01]  /*48a0*/  IMAD.MOV R176, RZ, RZ, -R187 ;  /* 0x000000ffffb07224 */ /* 0x000fe200078e0abb */
[----:B------:R-:W-:Y:S01]  /*48b0*/  MOV R188, UR4 ;  /* 0x0000000400bc7c02 */ /* 0x000fe20008000f00 */
[----:B------:R-:W4:Y:S01]  /*48c0*/  LDC R174, c[0x0][0xb20] ;  /* 0x0002c800ffae7b82 */ /* 0x000f220000000800 */
[----:B------:R-:W3:Y:S01]  /*48d0*/  LDS R0, [UR49+0x120] ;  /* 0x00012031ff007984 */ /* 0x000ee20008000800 */
[----:B------:R-:W-:Y:S01]  /*48e0*/  VIADD R186, R172, UR49 ;  /* 0x00000031acba7c36 */ /* 0x000fe20008000000 */
[----:B------:R-:W1:Y:S01]  /*48f0*/  LDCU.64 UR52, c[0x0][0x348] ;  /* 0x00006900ff3477ac */ /* 0x000e620008000a00 */
[----:B------:R-:W-:-:S02]  /*4900*/  IMAD.MOV R175, RZ, RZ, -R185 ;  /* 0x000000ffffaf7224 */ /* 0x000fc400078e0ab9 */
[----:B------:R-:W-:Y:S01]  /*4910*/  VIADD R186, R186, 0x200 ;  /* 0x00000200baba7836 */ /* 0x000fe20000000000 */
[----:B------:R-:W1:Y:S01]  /*4920*/  LDCU.64 UR38, c[0x0][0x888] ;  /* 0x00011100ff2677ac */ /* 0x000e620008000a00 */
[----:B------:R-:W1:Y:S01]  /*4930*/  LDC R73, c[0x0][0xb30] ;  /* 0x0002cc00ff497b82 */ /* 0x000e620000000800 */
[----:B------:R-:W1:Y:S01]  /*4940*/  LDCU.64 UR44, c[0x0][0x890] ;  /* 0x00011200ff2c77ac */ /* 0x000e620008000a00 */
[----:B------:R-:W-:-:S06]  /*4950*/  UIADD3 UR48, UPT, UPT, UR49, 0x200, URZ ;  /* 0x0000020031307890 */ /* 0x000fcc000fffe0ff */
[----:B------:R-:W1:Y:S08]  /*4960*/  LDC.64 R168, c[0x0][0xb10] ;  /* 0x0002c400ffa87b82 */ /* 0x000e700000000a00 */
[----:B------:R-:W1:Y:S08]  /*4970*/  LDC.64 R70, c[0x0][0xb18] ;  /* 0x0002c600ff467b82 */ /* 0x000e700000000a00 */
[----:B------:R-:W1:Y:S08]  /*4980*/  LDC.64 R68, c[0x0][0xb28] ;  /* 0x0002ca00ff447b82 */ /* 0x000e700000000a00 */
[----:B------:R-:W1:Y:S01]  /*4990*/  LDC.64 R166, c[0x0][0x8b0] ;  /* 0x00022c00ffa67b82 */ /* 0x000e620000000a00 */
[----:B---3--:R-:W-:-:S07]  /*49a0*/  IMAD.IADD R79, R0, 0x1, R79 ;  /* 0x00000001004f7824 */ /* 0x008fce00078e024f */
[----:B------:R-:W3:Y:S08]  /*49b0*/  LDC.64 R164, c[0x0][0x8a8] ;  /* 0x00022a00ffa47b82 */ /* 0x000ef00000000a00 */
[----:B--2-4-:R-:W1:Y:S02]  /*49c0*/  LDC R178, c[0x0][0x374] ;  /* 0x0000dd00ffb27b82 */ /* 0x014e640000000800 */
.L_x_125:
[C---:B------:R-:W-:Y:S02]  /*49d0*/  LEA R0, R191.reuse, UR49, 0x3 ;  /* 0x00000031bf007c11 */ /* 0x040fe4000f8e18ff */
[----:B------:R-:W-:Y:S02]  /*49e0*/  SHF.L.U32 R3, R182, 0x1f, RZ ;  /* 0x0000001fb6037819 */ /* 0x000fe400000006ff */
[----:B------:R-:W-:Y:S02]  /*49f0*/  LEA R16, R191, UR49, 0x4 ;  /* 0x00000031bf107c11 */ /* 0x000fe4000f8e20ff */
[----:B------:R-:W2:Y:S02]  /*4a00*/  SYNCS.PHASECHK.TRANS64.TRYWAIT P0, [R0+URZ+0x90], R3 ;  /* 0x00009003000075a7 */ /* 0x000ea400080011ff */
[----:B-12---:R-:W-:Y:S05]  /*4a10*/  @!P0 BRA `(.L_x_81) ;  /* 0x0000006c00588947 */ /* 0x006fea0003800000 */
.L_x_165:
[----:B------:R-:W4:Y:S01]  /*4a20*/  LDC.64 R12, c[0x0][0xb10] ;  /* 0x0002c400ff0c7b82 */ /* 0x000f220000000a00 */
[----:B------:R-:W3:Y:S01]  /*4a30*/  LDS.128 R16, [R16+0x100] ;  /* 0x0001000010107984 */ /* 0x000ee20000000c00 */
[----:B-1----:R-:W-:Y:S01]  /*4a40*/  ISETP.NE.AND P1, PT, R73, 0x1, PT ;  /* 0x000000014900780c */ /* 0x002fe20003f25270 */
[----:B--2---:R-:W-:Y:S01]  /*4a50*/  VIADD R0, R0, 0xa0 ;  /* 0x000000a000007836 */ /* 0x004fe20000000000 */
[----:B------:R-:W-:Y:S04]  /*4a60*/  ISETP.GE.AND P0, PT, R72, 0x1, PT ;  /* 0x000000014800780c */ /* 0x000fe80003f06270 */
[----:B------:R-:W1:Y:S01]  /*4a70*/  LDC.64 R10, c[0x0][0xb18] ;  /* 0x0002c600ff0a7b82 */ /* 0x000e620000000a00 */
[----:B------:R-:W-:Y:S01]  /*4a80*/  PRMT R0, RZ, 0x654, R0 ;  /* 0x00000654ff007816 */ /* 0x000fe20000000000 */
[----:B------:R-:W-:Y:S01]  /*4a90*/  @!PT LDS RZ, [RZ] ;  /* 0x00000000fffff984 */ /* 0x000fe20000000800 */
[----:B------:R-:W-:Y:S01]  /*4aa0*/  @!PT LDS RZ, [RZ] ;  /* 0x00000000fffff984 */ /* 0x000fe20000000800 */
[----:B------:R-:W-:Y:S01]  /*4ab0*/  @!PT LDS RZ, [RZ] ;  /* 0x00000000fffff984 */ /* 0x000fe20000000800 */
[----:B------:R-:W-:Y:S01]  /*4ac0*/  @!PT LDS RZ, [RZ] ;  /* 0x00000000fffff984 */ /* 0x000fe20000000800 */
[----:B------:R2:W-:Y:S06]  /*4ad0*/  MEMBAR.ALL.CTA ;  /* 0x0000000000007992 */ /* 0x0005ec0000008000 */
[----:B--2---:R-:W2:Y:S01]  /*4ae0*/  FENCE.VIEW.ASYNC.S ;  /* 0x00000000000073c6 */ /* 0x004ea20000000000 */
[----:B------:R-:W1:Y:S08]  /*4af0*/  @!P1 LDC R14, c[0x0][0xb20] ;  /* 0x0002c800ff0e9b82 */ /* 0x000e700000000800 */
[----:B------:R-:W1:Y:S01]  /*4b00*/  @!P1 LDC R9, c[0x0][0xb0c] ;  /* 0x0002c300ff099b82 */ /* 0x000e620000000800 */
[----:B--2---:R2:W-:Y:S01]  /*4b10*/  SYNCS.ARRIVE.TRANS64.RED.A1T0 RZ, [R0+URZ], RZ ;  /* 0x000000ff00ff79a7 */ /* 0x0045e200081004ff */
[----:B---3--:R-:W-:Y:S04]  /*4b20*/  LOP3.LUT P4, RZ, R18, 0x1, RZ, 0xc0, !PT ;  /* 0x0000000112ff7812 */ /* 0x008fe8000788c0ff */
[----:B------:R-:W-:Y:S09]  /*4b30*/  P2R R190, PR, RZ, 0x10 ;  /* 0x00000010ffbe7803 */ /* 0x000ff20000000000 */
[----:B------:R-:W-:Y:S02]  /*4b40*/  @P4 MOV R77, R16 ;  /* 0x00000010004d4202 */ /* 0x000fe40000000f00 */
[----:B------:R-:W-:Y:S01]  /*4b50*/  @P4 LOP3.LUT R75, R17, 0xffff, RZ, 0xc0, !PT ;  /* 0x0000ffff114b4812 */ /* 0x000fe200078ec0ff */
[----:B--2-4-:R-:W-:Y:S06]  /*4b60*/  @!P0 BRA `(.L_x_82) ;  /* 0x0000000000a48947 */ /* 0x014fec0003800000 */
[----:B------:R-:W-:Y:S01]  /*4b70*/  IMAD.HI.U32 R23, R178, R71, RZ ;  /* 0x00000047b2177227 */ /* 0x000fe200078e00ff */
[----:B------:R-:W-:Y:S02]  /*4b80*/  ISETP.NE.AND P0, PT, R70, 0x1, PT ;  /* 0x000000014600780c */ /* 0x000fe40003f05270 */
[----:B------:R-:W-:Y:S01]  /*4b90*/  ISETP.NE.AND P2, PT, R72, 0x1, PT ;  /* 0x000000014800780c */ /* 0x000fe20003f45270 */
[----:B------:R-:W-:Y:S01]  /*4ba0*/  IMAD.HI.U32 R22, R177, R168, RZ ;  /* 0x000000a8b1167227 */ /* 0x000fe200078e00ff */
[----:B------:R-:W-:Y:S02]  /*4bb0*/  SHF.R.U32.HI R23, RZ, R174, R23 ;  /* 0x000000aeff177219 */ /* 0x000fe40000011617 */
[----:B------:R-:W-:Y:S01]  /*4bc0*/  ISETP.NE.AND P3, PT, R74, 0x1, PT ;  /* 0x000000014a00780c */ /* 0x000fe20003f65270 */
[----:B------:R-:W-:Y:S01]  /*4bd0*/  IMAD.HI.U32 R26, R77, R168, RZ ;  /* 0x000000a84d1a7227 */ /* 0x000fe200078e00ff */
[----:B------:R-:W-:Y:S02]  /*4be0*/  SHF.R.U32.HI R22, RZ, R169, R22 ;  /* 0x000000a9ff167219 */ /* 0x000fe40000011616 */
[----:B------:R-:W-:Y:S01]  /*4bf0*/  SEL R3, R178, R23, !P0 ;  /* 0x00000017b2037207 */ /* 0x000fe20004000000 */
[----:B------:R-:W-:Y:S01]  /*4c00*/  IMAD.HI.U32 R23, R75, R71, RZ ;  /* 0x000000474b177227 */ /* 0x000fe200078e00ff */
[----:B------:R-:W-:Y:S02]  /*4c10*/  SEL R7, R177, R22, !P3 ;  /* 0x00000016b1077207 */ /* 0x000fe40005800000 */
[----:B------:R-:W-:Y:S01]  /*4c20*/  SHF.R.U32.HI R26, RZ, R169, R26 ;  /* 0x000000a9ff1a7219 */ /* 0x000fe2000001161a */
[-C--:B------:R-:W-:Y:S04]  /*4c30*/  IMAD.HI.U32 R22, R3, R68.reuse, RZ ;  /* 0x0000004403167227 */ /* 0x080fe800078e00ff */
[----:B------:R-:W-:Y:S01]  /*4c40*/  IMAD.HI.U32 R24, R7, R68, RZ ;  /* 0x0000004407187227 */ /* 0x000fe200078e00ff */
[-C--:B------:R-:W-:Y:S02]  /*4c50*/  @P2 SHF.R.U32.HI R3, RZ, R69.reuse, R22 ;  /* 0x00000045ff032219 */ /* 0x080fe40000011616 */
[----:B------:R-:W-:Y:S02]  /*4c60*/  SHF.R.U32.HI R22, RZ, R174, R23 ;  /* 0x000000aeff167219 */ /* 0x000fe40000011617 */
[----:B------:R-:W-:Y:S01]  /*4c70*/  @P2 SHF.R.U32.HI R7, RZ, R69, R24 ;  /* 0x00000045ff072219 */ /* 0x000fe20000011618 */
[C---:B------:R-:W-:Y:S01]  /*4c80*/  IMAD R2, R72.reuse, R3, RZ ;  /* 0x0000000348027224 */ /* 0x040fe200078e02ff */
[----:B------:R-:W-:Y:S02]  /*4c90*/  SEL R5, R75, R22, !P0 ;  /* 0x000000164b057207 */ /* 0x000fe40004000000 */
[----:B------:R-:W-:Y:S01]  /*4ca0*/  SEL R3, R77, R26, !P3 ;  /* 0x0000001a4d037207 */ /* 0x000fe20005800000 */
[----:B------:R-:W-:Y:S01]  /*4cb0*/  IMAD R4, R72, R7, RZ ;  /* 0x0000000748047224 */ /* 0x000fe200078e02ff */
[C---:B------:R-:W-:Y:S01]  /*4cc0*/  ISETP.GE.AND P0, PT, R5.reuse, R2, PT ;  /* 0x000000020500720c */ /* 0x040fe20003f06270 */
[----:B------:R-:W-:Y:S03]  /*4cd0*/  IMAD.HI.U32 R6, R5, R68, RZ ;  /* 0x0000004405067227 */ /* 0x000fe600078e00ff */
[----:B------:R-:W-:Y:S01]  /*4ce0*/  ISETP.GE.OR P0, PT, R3, R4, P0 ;  /* 0x000000040300720c */ /* 0x000fe20000706670 */
[----:B------:R-:W-:Y:S01]  /*4cf0*/  IMAD.MOV R4, RZ, RZ, -R3 ;  /* 0x000000ffff047224 */ /* 0x000fe200078e0a03 */
[-C--:B------:R-:W-:Y:S03]  /*4d00*/  SHF.R.U32.HI R6, RZ, R69.reuse, R6 ;  /* 0x00000045ff067219 */ /* 0x080fe60000011606 */
[----:B------:R-:W-:Y:S01]  /*4d10*/  IMAD R77, R74, R4, R77 ;  /* 0x000000044a4d7224 */ /* 0x000fe200078e024d */
[----:B------:R-:W-:Y:S05]  /*4d20*/  SEL R15, R5, R6, !P2 ;  /* 0x00000006050f7207 */ /* 0x000fea0005000000 */
[----:B------:R-:W-:Y:S02]  /*4d30*/  IMAD.MOV R6, RZ, RZ, -R15 ;  /* 0x000000ffff067224 */ /* 0x000fe400078e0a0f */
[C---:B------:R-:W-:Y:S04]  /*4d40*/  @!P0 IMAD.HI.U32 R2, R3.reuse, R68, RZ ;  /* 0x0000004403028227 */ /* 0x040fe800078e00ff */
[----:B------:R-:W-:Y:S01]  /*4d50*/  IMAD R6, R72, R6, R5 ;  /* 0x0000000648067224 */ /* 0x000fe200078e0205 */
[----:B------:R-:W-:Y:S04]  /*4d60*/  @!P0 SHF.R.U32.HI R2, RZ, R69, R2 ;  /* 0x00000045ff028219 */ /* 0x000fe80000011602 */
[----:B------:R-:W-:Y:S02]  /*4d70*/  @!P0 SEL R0, R3, R2, !P2 ;  /* 0x0000000203008207 */ /* 0x000fe40005000000 */
[----:B------:R-:W-:Y:S02]  /*4d80*/  IADD3 R2, PT, PT, -R5, RZ, RZ ;  /* 0x000000ff05027210 */ /* 0x000fe40007ffe1ff */
[----:B------:R-:W-:Y:S01]  /*4d90*/  @!P0 IADD3 R8, PT, PT, R15, -R0, RZ ;  /* 0x800000000f088210 */ /* 0x000fe20007ffe0ff */
[----:B------:R-:W-:Y:S02]  /*4da0*/  @!P0 IMAD R0, R7, R6, R0 ;  /* 0x0000000607008224 */ /* 0x000fe400078e0200 */
[----:B------:R-:W-:Y:S02]  /*4db0*/  IMAD R75, R70, R2, R75 ;  /* 0x00000002464b7224 */ /* 0x000fe400078e024b */
[----:B------:R-:W-:Y:S02]  /*4dc0*/  @!P0 IMAD R5, R8, R72, R3 ;  /* 0x0000004808058224 */ /* 0x000fe400078e0203 */
[----:B------:R-:W-:Y:S04]  /*4dd0*/  @!P0 IMAD.MOV.U32 R3, RZ, RZ, R0 ;  /* 0x000000ffff038224 */ /* 0x000fe800078e0000 */
[----:B------:R-:W-:Y:S02]  /*4de0*/  IMAD R77, R3, R74, R77 ;  /* 0x0000004a034d7224 */ /* 0x000fe400078e024d */
[----:B------:R-:W-:Y:S07]  /*4df0*/  IMAD R75, R5, R70, R75 ;  /* 0x00000046054b7224 */ /* 0x000fee00078e024b */
.L_x_82:
[----:B-1----:R-:W-:Y:S01]  /*4e00*/  @!P1 ISETP.NE.AND P0, PT, R10, 0x1, PT ;  /* 0x000000010a00980c */ /* 0x002fe20003f05270 */
[----:B------:R-:W-:Y:S01]  /*4e10*/  @!P1 IMAD.HI.U32 R0, R77, R12, RZ ;  /* 0x0000000c4d009227 */ /* 0x000fe200078e00ff */
[----:B------:R-:W-:Y:S01]  /*4e20*/  @!P1 ISETP.NE.AND P2, PT, R9, 0x1, PT ;  /* 0x000000010900980c */ /* 0x000fe20003f45270 */
[----:B------:R-:W-:Y:S01]  /*4e30*/  ULOP3.LUT UP0, URZ, UR48, 0x1b0, URZ, 0xc0, !UPT ;  /* 0x000001b030ff7892 */ /* 0x000fe2000f80c0ff */
[----:B------:R-:W-:Y:S01]  /*4e40*/  R2UR UR42, R21 ;  /* 0x00000000152a72ca */ /* 0x000fe200000e0000 */
[----:B------:R-:W-:Y:S01]  /*4e50*/  @!P1 IMAD.HI.U32 R3, R75, R11, RZ ;  /* 0x0000000b4b039227 */ /* 0x000fe200078e00ff */
[----:B------:R-:W-:Y:S02]  /*4e60*/  @!P1 SHF.R.U32.HI R0, RZ, R13, R0 ;  /* 0x0000000dff009219 */ /* 0x000fe40000011600 */
[----:B------:R-:W-:Y:S01]  /*4e70*/  R2UR UR41, R20 ;  /* 0x00000000142972ca */ /* 0x000fe200000e0000 */
[----:B------:R-:W-:Y:S01]  /*4e80*/  VIADD R191, R191, 0x1 ;  /* 0x00000001bfbf7836 */ /* 0x000fe20000000000 */
[----:B------:R-:W-:Y:S02]  /*4e90*/  @!P1 SHF.R.U32.HI R2, RZ, R14, R3 ;  /* 0x0000000eff029219 */ /* 0x000fe40000011603 */
[----:B------:R-:W-:Y:S02]  /*4ea0*/  @!P1 SEL R3, R77, R0, !P2 ;  /* 0x000000004d039207 */ /* 0x000fe40005000000 */
[----:B------:R-:W-:Y:S02]  /*4eb0*/  @!P1 SEL R2, R75, R2, !P0 ;  /* 0x000000024b029207 */ /* 0x000fe40004000000 */
[----:B------:R-:W-:Y:S01]  /*4ec0*/  @P4 SHF.R.U32.HI R179, RZ, 0x10, R17 ;  /* 0x00000010ffb34819 */ /* 0x000fe20000011611 */
[----:B------:R-:W-:Y:S02]  /*4ed0*/  USHF.L.U32 UR42, UR42, 0x7, URZ ;  /* 0x000000072a2a7899 */ /* 0x000fe400080006ff */
[----:B------:R-:W-:Y:S02]  /*4ee0*/  @!P1 IMAD.IADD R0, R2, 0x1, -R3 ;  /* 0x0000000102009824 */ /* 0x000fe400078e0a03 */
[----:B------:R-:W-:Y:S01]  /*4ef0*/  @!P1 IMAD.IADD R2, R3, 0x1, -R2 ;  /* 0x0000000103029824 */ /* 0x000fe200078e0a02 */
[----:B------:R-:W-:Y:S01]  /*4f00*/  USHF.L.U32 UR41, UR41, 0x8, URZ ;  /* 0x0000000829297899 */ /* 0x000fe200080006ff */
[----:B------:R-:W-:Y:S02]  /*4f10*/  @!P1 IMAD R77, R0, R9, R77 ;  /* 0x00000009004d9224 */ /* 0x000fe400078e024d */
[----:B------:R-:W-:Y:S01]  /*4f20*/  @!P1 IMAD R75, R2, R10, R75 ;  /* 0x0000000a024b9224 */ /* 0x000fe200078e024b */
[----:B------:R-:W-:Y:S08]  /*4f30*/  BRA.U !UP0, `(.L_x_83) ;  /* 0x0000000108407547 */ /* 0x000ff0000b800000 */
[----:B------:R-:W1:Y:S01]  /*4f40*/  LDCU.64 UR8, c[0x4][0x88] ;  /* 0x01001100ff0877ac */ /* 0x000e620008000a00 */
[----:B------:R-:W-:Y:S01]  /*4f50*/  MOV R3, 0x0 ;  /* 0x0000000000037802 */ /* 0x000fe20000000f00 */
[----:B------:R-:W-:Y:S02]  /*4f60*/  HFMA2 R12, -RZ, RZ, 0, 5.9604644775390625e-08 ;  /* 0x00000001ff0c7431 */ /* 0x000fe400000001ff */
[----:B------:R-:W-:Y:S02]  /*4f70*/  IMAD.MOV.U32 R8, RZ, RZ, 0x70 ;  /* 0x00000070ff087424 */ /* 0x000fe400078e00ff */
[----:B------:R-:W-:Y:S01]  /*4f80*/  IMAD.MOV.U32 R13, RZ, RZ, RZ ;  /* 0x000000ffff0d7224 */ /* 0x000fe200078e00ff */
[----:B------:R-:W2:Y:S01]  /*4f90*/  LDCU.64 UR6, c[0x4][0x90] ;  /* 0x01001200ff0677ac */ /* 0x000ea20008000a00 */
[----:B------:R-:W3:Y:S01]  /*4fa0*/  LDC.64 R2, c[0x4][R3] ;  /* 0x0100000003027b82 */ /* 0x000ee20000000a00 */
[----:B------:R-:W4:Y:S01]  /*4fb0*/  LDCU.64 UR4, c[0x4][0x8] ;  /* 0x01000100ff0477ac */ /* 0x000f220008000a00 */
[----:B-1----:R-:W-:Y:S01]  /*4fc0*/  MOV R5, UR9 ;  /* 0x0000000900057c02 */ /* 0x002fe20008000f00 */
[----:B------:R-:W-:Y:S01]  /*4fd0*/  IMAD.U32 R4, RZ, RZ, UR8 ;  /* 0x00000008ff047e24 */ /* 0x000fe2000f8e00ff */
[----:B--2---:R-:W-:Y:S01]  /*4fe0*/  MOV R7, UR7 ;  /* 0x0000000700077c02 */ /* 0x004fe20008000f00 */
[----:B------:R-:W-:Y:S01]  /*4ff0*/  IMAD.U32 R6, RZ, RZ, UR6 ;  /* 0x00000006ff067e24 */ /* 0x000fe2000f8e00ff */
[----:B----4-:R-:W-:Y:S01]  /*5000*/  MOV R11, UR5 ;  /* 0x00000005000b7c02 */ /* 0x010fe20008000f00 */
[----:B------:R-:W-:Y:S02]  /*5010*/  IMAD.U32 R10, RZ, RZ, UR4 ;  /* 0x00000004ff0a7e24 */ /* 0x000fe4000f8e00ff */
[----:B------:R-:W-:Y:S07]  /*5020*/  LEPC R20, `(.L_x_83) ;  /* 0x000000001014794e */ /* 0x000fee0000000000 */
[----:B---3-5:R-:W-:Y:S05]  /*5030*/  CALL.ABS.NOINC R2 ;  /* 0x0000000002007343 */ /* 0x028fea0003c00000 */
.L_x_83:
[----:B------:R-:W-:Y:S01]  /*5040*/  LOP3.LUT P0, RZ, R188, 0x1b0, RZ, 0xc0, !PT ;  /* 0x000001b0bcff7812 */ /* 0x000fe2000780c0ff */
[----:B------:R-:W-:Y:S11]  /*5050*/  BSSY.RECONVERGENT B6, `(.L_x_84) ;  /* 0x0000013000067945 */ /* 0x000ff60003800200 */
[----:B------:R-:W-:Y:S01]  /*5060*/  @!UPT UIADD3 URZ, UPT, UPT, URZ, URZ, URZ ;  /* 0x000000fffffff290 */ /* 0x000fe2000fffe0ff */
[----:B------:R-:W-:Y:S05]  /*5070*/  @!P0 BRA `(.L_x_85) ;  /* 0x0000000000408947 */ /* 0x000fea0003800000 */
        /* <DEDUP_REMOVED lines=16> */
.L_x_85:
[----:B------:R-:W-:Y:S05]  /*5180*/  BSYNC.RECONVERGENT B6 ;  /* 0x0000000000067941 */ /* 0x000fea0003800200 */
.L_x_84:
[----:B------:R-:W-:Y:S01]  /*5190*/  ISETP.NE.U32.AND P4, PT, R166, RZ, PT ;  /* 0x000000ffa600720c */ /* 0x000fe20003f85070 */
[----:B------:R-:W-:Y:S01]  /*51a0*/  UISETP.NE.AND UP2, UPT, UR50, URZ, UPT ;  /* 0x000000ff3200728c */ /* 0x000fe2000bf45270 */
[----:B------:R-:W-:Y:S01]  /*51b0*/  ISETP.NE.U32.AND P2, PT, RZ, UR38, PT ;  /* 0x00000026ff007c0c */ /* 0x000fe2000bf45070 */
[----:B------:R-:W-:Y:S01]  /*51c0*/  UISETP.NE.U32.AND UP1, UPT, UR44, URZ, UPT ;  /* 0x000000ff2c00728c */ /* 0x000fe2000bf25070 */
[----:B------:R-:W-:Y:S01]  /*51d0*/  ISETP.NE.AND.EX P4, PT, R167, RZ, PT, P4 ;  /* 0x000000ffa700720c */ /* 0x000fe20003f85340 */
[----:B------:R-:W-:Y:S01]  /*51e0*/  UPLOP3.LUT UP0, UPT, UPT, UPT, UPT, 0x40, 0x4 ;  /* 0x000000000004789c */ /* 0x000fe20003f0e870 */
[----:B------:R-:W-:Y:S01]  /*51f0*/  ISETP.NE.AND.EX P2, PT, RZ, UR39, PT, P2 ;  /* 0x00000027ff007c0c */ /* 0x000fe2000bf45320 */
[----:B------:R-:W-:Y:S01]  /*5200*/  UISETP.NE.AND.EX UP1, UPT, UR45, URZ, UPT, UP1 ;  /* 0x000000ff2d00728c */ /* 0x000fe2000bf25310 */
[----:B------:R-:W-:Y:S04]  /*5210*/  PLOP3.LUT P1, PT, PT, PT, UP2, 0x80, 0x8 ;  /* 0x000000000008781c */ /* 0x000fe80003f2f028 */
[----:B------:R-:W-:Y:S06]  /*5220*/  @UP2 UPLOP3.LUT UP0, UPT, UPT, UPT, UP1, 0x80, 0x8 ;  /* 0x000000000008289c */ /* 0x000fec0003f0f010 */
[----:B------:R-:W-:Y:S01]  /*5230*/  PLOP3.LUT P0, PT, PT, PT, UP0, 0x80, 0x8 ;  /* 0x000000000008781c */ /* 0x000fe20003f0f008 */
[----:B------:R-:W-:Y:S01]  /*5240*/  @!UPT UIADD3 URZ, UPT, UPT, URZ, URZ, URZ ;  /* 0x000000fffffff290 */ /* 0x000fe2000fffe0ff */
[----:B------:R-:W-:Y:S11]  /*5250*/  BRA.U !UP1, `(.L_x_86) ;  /* 0x0000000109387547 */ /* 0x000ff6000b800000 */
[----:B------:R-:W-:Y:S01]  /*5260*/  UISETP.NE.U32.AND UP0, UPT, UR38, URZ, UPT ;  /* 0x000000ff2600728c */ /* 0x000fe2000bf05070 */
[----:B------:R-:W-:Y:S02]  /*5270*/  HFMA2 R0, -RZ, RZ, 0, 5.9604644775390625e-08 ;  /* 0x00000001ff007431 */ /* 0x000fe400000001ff */
[----:B------:R-:W-:Y:S01]  /*5280*/  IMAD.MOV.U32 R171, RZ, RZ, 0x1 ;  /* 0x00000001ffab7424 */ /* 0x000fe200078e00ff */
[----:B------:R-:W-:Y:S06]  /*5290*/  UISETP.NE.AND.EX UP0, UPT, UR39, URZ, UPT, UP0 ;  /* 0x000000ff2700728c */ /* 0x000fec000bf05300 */
[----:B------:R-:W-:Y:S05]  /*52a0*/  PLOP3.LUT P3, PT, PT, PT, UP0, 0x80, 0x8 ;  /* 0x000000000008781c */ /* 0x000fea0003f6f008 */
[----:B------:R-:W1:Y:S01]  /*52b0*/  @UP0 LDCU.64 UR6, c[0x0][0x888] ;  /* 0x00011100ff0607ac */ /* 0x000e620008000a00 */
[----:B------:R-:W-:Y:S07]  /*52c0*/  @UP0 UIMAD UR4, UR36, UR44, URZ ;  /* 0x0000002c240402a4 */ /* 0x000fee000f8e02ff */
[----:B------:R-:W-:Y:S01]  /*52d0*/  @!P3 PRMT R171, R0, 0x7610, R171 ;  /* 0x0000761000abb816 */ /* 0x000fe200000000ab */
[----:B-1----:R-:W-:Y:S03]  /*52e0*/  @UP0 UIMAD.WIDE UR6, UR4, 0x4, UR6 ;  /* 0x00000004040608a5 */ /* 0x002fe6000f8e0206 */
[----:B------:R-:W1:Y:S03]  /*52f0*/  @!UP0 LDCU UR4, c[0x0][0x880] ;  /* 0x00011000ff0487ac */ /* 0x000e660008000800 */
[----:B------:R-:W-:Y:S01]  /*5300*/  IMAD.U32 R2, RZ, RZ, UR6 ;  /* 0x00000006ff027e24 */ /* 0x000fe2000f8e00ff */
[----:B------:R-:W-:Y:S05]  /*5310*/  MOV R3, UR7 ;  /* 0x0000000700037c02 */ /* 0x000fea0008000f00 */
[----:B-----5:R2:W5:Y:S02]  /*5320*/  @P3 LDG.E R81, desc[UR46][R2.64] ;  /* 0x0000002e02513981 */ /* 0x020564000c1e1900 */
[----:B-12---:R-:W-:Y:S02]  /*5330*/  @!P3 IMAD.U32 R81, RZ, RZ, UR4 ;  /* 0x00000004ff51be24 */ /* 0x006fe4000f8e00ff */
.L_x_86:
[----:B------:R-:W-:Y:S05]  /*5340*/  @!P4 BRA `(.L_x_87) ;  /* 0x000000000020c947 */ /* 0x000fea0003800000 */
[----:B------:R-:W-:Y:S04]  /*5350*/  ISETP.NE.U32.AND P3, PT, R164, RZ, PT ;  /* 0x000000ffa400720c */ /* 0x000fe80003f65070 */
[----:B------:R-:W-:Y:S11]  /*5360*/  ISETP.NE.AND.EX P3, PT, R165, RZ, PT, P3 ;  /* 0x000000ffa500720c */ /* 0x000ff60003f65330 */
[----:B------:R-:W-:Y:S02]  /*5370*/  @!UPT UIADD3 URZ, UPT, UPT, URZ, URZ, URZ ;  /* 0x000000fffffff290 */ /* 0x000fe4000fffe0ff */
[----:B------:R-:W1:Y:S01]  /*5380*/  @P3 LDC.64 R2, c[0x0][0x8a8] ;  /* 0x00022a00ff023b82 */ /* 0x000e620000000a00 */
[----:B------:R-:W-:Y:S04]  /*5390*/  @P3 IMAD R0, R166, UR36, RZ ;  /* 0x00000024a6003c24 */ /* 0x000fe8000f8e02ff */
[----:B-1----:R-:W-:Y:S05]  /*53a0*/  @P3 IMAD.WIDE R2, R0, 0x4, R2 ;  /* 0x0000000400023825 */ /* 0x002fea00078e0202 */
[----:B-----5:R1:W5:Y:S02]  /*53b0*/  @P3 LDG.E R78, desc[UR46][R2.64] ;  /* 0x0000002e024e3981 */ /* 0x020364000c1e1900 */
[----:B-1----:R-:W2:Y:S02]  /*53c0*/  @!P3 LDC R78, c[0x0][0x8a0] ;  /* 0x00022800ff4ebb82 */ /* 0x002ea40000000800 */
.L_x_87:
[----:B-----5:R-:W-:Y:S01]  /*53d0*/  FSETP.NEU.AND P4, PT, R81, RZ, PT ;  /* 0x000000ff5100720b */ /* 0x020fe20003f8d000 */
[----:B------:R-:W-:Y:S01]  /*53e0*/  BSSY B1, `(.L_x_88) ;  /* 0x0000047000017945 */ /* 0x000fe20003800000 */
[----:B------:R-:W-:Y:S01]  /*53f0*/  SEL R5, RZ, 0xffffffff, P2 ;  /* 0xffffffffff057807 */ /* 0x000fe20001000000 */
[----:B------:R-:W-:Y:S01]  /*5400*/  IMAD.MOV.U32 R196, RZ, RZ, 0x1 ;  /* 0x00000001ffc47424 */ /* 0x000fe200078e00ff */
[----:B------:R-:W-:Y:S01]  /*5410*/  LOP3.LUT P3, RZ, R171, 0xff, RZ, 0xc0, !PT ;  /* 0x000000ffabff7812 */ /* 0x000fe2000786c0ff */
[C---:B------:R-:W-:Y:S01]  /*5420*/  IMAD R80, R76.reuse, 0x100, R79 ;  /* 0x000001004c507824 */ /* 0x040fe200078e024f */
[----:B------:R-:W-:Y:S02]  /*5430*/  @P1 SEL R0, RZ, 0xffffffff, P4 ;  /* 0xffffffffff001807 */ /* 0x000fe40002000000 */
[----:B------:R-:W-:Y:S02]  /*5440*/  CS2R R162, SRZ ;  /* 0x0000000000a27805 */ /* 0x000fe4000001ff00 */
[----:B------:R-:W-:Y:S02]  /*5450*/  LEA R3, R181, UR49, 0x3 ;  /* 0x00000031b5037c11 */ /* 0x000fe4000f8e18ff */
[----:B------:R-:W-:Y:S02]  /*5460*/  CS2R R160, SRZ ;  /* 0x0000000000a07805 */ /* 0x000fe4000001ff00 */
[----:B------:R-:W-:Y:S02]  /*5470*/  @P0 SEL R0, R5, R0, !P3 ;  /* 0x0000000005000207 */ /* 0x000fe40005800000 */
[----:B------:R-:W-:Y:S02]  /*5480*/  CS2R R158, SRZ ;  /* 0x00000000009e7805 */ /* 0x000fe4000001ff00 */
[----:B------:R-:W-:Y:S02]  /*5490*/  LEA R193, R76, UR49, 0x3 ;  /* 0x000000314cc17c11 */ /* 0x000fe4000f8e18ff */
[----:B------:R-:W-:Y:S02]  /*54a0*/  CS2R R156, SRZ ;  /* 0x00000000009c7805 */ /* 0x000fe4000001ff00 */
[----:B------:R-:W-:Y:S02]  /*54b0*/  @P1 LOP3.LUT R0, R0, 0x1, RZ, 0xc0, !PT ;  /* 0x0000000100001812 */ /* 0x000fe400078ec0ff */
[----:B------:R-:W-:Y:S02]  /*54c0*/  CS2R R154, SRZ ;  /* 0x00000000009a7805 */ /* 0x000fe4000001ff00 */
[----:B------:R-:W-:Y:S02]  /*54d0*/  SHF.L.U32 R2, R183, 0x1f, RZ ;  /* 0x0000001fb7027819 */ /* 0x000fe400000006ff */
[----:B------:R-:W-:Y:S02]  /*54e0*/  CS2R R152, SRZ ;  /* 0x0000000000987805 */ /* 0x000fe4000001ff00 */
[----:B------:R-:W-:Y:S02]  /*54f0*/  ISETP.NE.U32.OR P6, PT, R0, 0x1, !P1 ;  /* 0x000000010000780c */ /* 0x000fe40004fc5470 */
[----:B------:R-:W-:Y:S02]  /*5500*/  CS2R R150, SRZ ;  /* 0x0000000000967805 */ /* 0x000fe4000001ff00 */
[----:B------:R-:W-:Y:S02]  /*5510*/  PLOP3.LUT P2, PT, PT, PT, UP1, 0x80, 0x8 ;  /* 0x000000000008781c */ /* 0x000fe40003f4f018 */
[----:B------:R-:W-:Y:S02]  /*5520*/  CS2R R148, SRZ ;  /* 0x0000000000947805 */ /* 0x000fe4000001ff00 */
[----:B------:R-:W-:Y:S02]  /*5530*/  SEL R0, RZ, 0xffffffff, P4 ;  /* 0xffffffffff007807 */ /* 0x000fe40002000000 */
[----:B------:R-:W-:Y:S03]  /*5540*/  P2R R198, PR, RZ, 0x40 ;  /* 0x00000040ffc67803 */ /* 0x000fe60000000000 */
[----:B------:R-:W-:Y:S04]  /*5550*/  @P6 SHF.L.U32 R4, R180, 0x1f, RZ ;  /* 0x0000001fb4046819 */ /* 0x000fe800000006ff */
[----:B------:R-:W-:Y:S01]  /*5560*/  @P2 SEL R0, R5, R0, !P3 ;  /* 0x0000000005002207 */ /* 0x000fe20005800000 */
[----:B------:R-:W1:Y:S03]  /*5570*/  @P6 SYNCS.PHASECHK.TRANS64.TRYWAIT P1, [R3+URZ+0x40], R4 ;  /* 0x00004004030065a7 */ /* 0x000e6600080211ff */
[----:B------:R-:W-:Y:S04]  /*5580*/  LOP3.LUT R0, R0, 0x1, RZ, 0xc0, !PT ;  /* 0x0000000100007812 */ /* 0x000fe800078ec0ff */
[----:B------:R-:W-:Y:S04]  /*5590*/  ISETP.NE.U32.AND P5, PT, R0, 0x1, PT ;  /* 0x000000010000780c */ /* 0x000fe80003fa5070 */
[----:B------:R-:W-:Y:S01]  /*55a0*/  P2R R197, PR, RZ, 0x20 ;  /* 0x00000020ffc57803 */ /* 0x000fe20000000000 */
[----:B------:R3:W4:Y:S01]  /*55b0*/  SYNCS.PHASECHK.TRANS64.TRYWAIT P0, [R193+URZ+0xb0], R2 ;  /* 0x0000b002c10075a7 */ /* 0x00072200080011ff */
[----:B-1----:R-:W-:Y:S01]  /*55c0*/  @P6 SEL R196, RZ, 0x1, !P1 ;  /* 0x00000001ffc46807 */ /* 0x002fe20004800000 */
[----:B---3--:R-:W-:Y:S06]  /*55d0*/  @!P6 BRA `(.L_x_89) ;  /* 0x00000000009ce947 */ /* 0x008fec0003800000 */
[----:B------:R-:W-:Y:S01]  /*55e0*/  @P5 IMAD R6, R181, 0x2000, R186 ;  /* 0x00002000b5065824 */ /* 0x000fe200078e02ba */
[----:B------:R-:W-:Y:S01]  /*55f0*/  ISETP.NE.AND P1, PT, R196, RZ, PT ;  /* 0x000000ffc400720c */ /* 0x000fe20003f25270 */
[----:B------:R-:W-:Y:S01]  /*5600*/  BSSY B0, `(.L_x_90) ;  /* 0x0000010000007945 */ /* 0x000fe20003800000 */
[----:B------:R-:W-:Y:S01]  /*5610*/  CS2R R150, SRZ ;  /* 0x0000000000967805 */ /* 0x000fe2000001ff00 */
[--C-:B------:R-:W-:Y:S01]  /*5620*/  @P5 IMAD R7, R187, -0x10, R6.reuse ;  /* 0xfffffff0bb075824 */ /* 0x100fe200078e0206 */
[----:B------:R-:W-:Y:S01]  /*5630*/  CS2R R148, SRZ ;  /* 0x0000000000947805 */ /* 0x000fe2000001ff00 */
[----:B------:R-:W-:Y:S01]  /*5640*/  @P5 IMAD R5, R185, -0x10, R6 ;  /* 0xfffffff0b9055824 */ /* 0x000fe200078e0206 */
[----:B------:R-:W-:Y:S01]  /*5650*/  CS2R R158, SRZ ;  /* 0x00000000009e7805 */ /* 0x000fe2000001ff00 */
[----:B------:R-:W-:Y:S01]  /*5660*/  @P5 IMAD R4, R184, 0x10, R7 ;  /* 0x00000010b8045824 */ /* 0x000fe200078e0207 */
[----:B------:R-:W-:Y:S02]  /*5670*/  CS2R R156, SRZ ;  /* 0x00000000009c7805 */ /* 0x000fe4000001ff00 */
[----:B------:R-:W-:Y:S02]  /*5680*/  CS2R R154, SRZ ;  /* 0x00000000009a7805 */ /* 0x000fe4000001ff00 */
[----:B------:R-:W-:Y:S02]  /*5690*/  CS2R R152, SRZ ;  /* 0x0000000000987805 */ /* 0x000fe4000001ff00 */
[----:B------:R-:W-:Y:S02]  /*56a0*/  CS2R R162, SRZ ;  /* 0x0000000000a27805 */ /* 0x000fe4000001ff00 */
[----:B------:R-:W-:Y:S01]  /*56b0*/  CS2R R160, SRZ ;  /* 0x0000000000a07805 */ /* 0x000fe2000001ff00 */
[----:B------:R-:W-:Y:S06]  /*56c0*/  @P1 BRA `(.L_x_91) ;  /* 0x00000000000c1947 */ /* 0x000fec0003800000 */
[----:B------:R-:W-:Y:S04]  /*56d0*/  SHF.L.U32 R0, R180, 0x1f, RZ ;  /* 0x0000001fb4007819 */ /* 0x000fe800000006ff */
[----:B------:R-:W1:Y:S02]  /*56e0*/  SYNCS.PHASECHK.TRANS64.TRYWAIT P1, [R3+URZ+0x40], R0 ;  /* 0x00004000030075a7 */ /* 0x000e6400080211ff */
[----:B-1----:R-:W-:Y:S05]  /*56f0*/  @!P1 BRA `(.L_x_92) ;  /* 0x0000006000349947 */ /* 0x002fea0003800000 */
.L_x_91:
[----:B------:R-:W-:Y:S05]  /*5700*/  BSYNC B0 ;  /* 0x0000000000007941 */ /* 0x000fea0003800000 */
.L_x_90:
[----:B------:R-:W-:Y:S01]  /*5710*/  ISETP.NE.AND P1, PT, R197, RZ, PT ;  /* 0x000000ffc500720c */ /* 0x000fe20003f25270 */
[----:B-1----:R-:W-:Y:S02]  /*5720*/  VIADD R3, R3, 0x60 ;  /* 0x0000006003037836 */ /* 0x002fe40000000000 */
[----:B------:R-:W-:Y:S02]  /*5730*/  IMAD.U32 R0, RZ, RZ, UR37 ;  /* 0x00000025ff007e24 */ /* 0x000fe4000f8e00ff */
[----:B------:R-:W-:Y:S03]  /*5740*/  VIADD R181, R181, 0x1 ;  /* 0x00000001b5b57836 */ /* 0x000fe60000000000 */
[----:B------:R-:W-:Y:S05]  /*5750*/  PRMT R0, R0, 0x654, R3 ;  /* 0x0000065400007816 */ /* 0x000fea0000000003 */
[----:B------:R1:W3:Y:S04]  /*5760*/  @P1 LDS.128 R148, [R6] ;  /* 0x0000000006941984 */ /* 0x0002e80000000c00 */
[----:B------:R1:W1:Y:S04]  /*5770*/  @P1 LDS.128 R156, [R5+0x20] ;  /* 0x00002000059c1984 */ /* 0x0002680000000c00 */
[----:B------:R1:W1:Y:S04]  /*5780*/  @P1 LDS.128 R152, [R7+0x10] ;  /* 0x0000100007981984 */ /* 0x0002680000000c00 */
[----:B------:R1:W1:Y:S01]  /*5790*/  @P1 LDS.128 R160, [R4+0x10] ;  /* 0x0000100004a01984 */ /* 0x0002620000000c00 */
[C---:B------:R-:W-:Y:S01]  /*57a0*/  ISETP.NE.AND P1, PT, R181.reuse, 0x4, PT ;  /* 0x00000004b500780c */ /* 0x040fe20003f25270 */
[----:B------:R-:W-:Y:S01]  /*57b0*/  @!PT LDS RZ, [RZ] ;  /* 0x00000000fffff984 */ /* 0x000fe20000000800 */
[----:B------:R-:W-:Y:S01]  /*57c0*/  @!PT LDS RZ, [RZ] ;  /* 0x00000000fffff984 */ /* 0x000fe20000000800 */
[----:B------:R-:W-:Y:S01]  /*57d0*/  @!PT LDS RZ, [RZ] ;  /* 0x00000000fffff984 */ /* 0x000fe20000000800 */
[----:B------:R-:W-:Y:S01]  /*57e0*/  @!PT LDS RZ, [RZ] ;  /* 0x00000000fffff984 */ /* 0x000fe20000000800 */
[----:B------:R5:W-:Y:S06]  /*57f0*/  MEMBAR.ALL.CTA ;  /* 0x0000000000007992 */ /* 0x000bec0000008000 */
[----:B-----5:R-:W5:Y:S01]  /*5800*/  FENCE.VIEW.ASYNC.S ;  /* 0x00000000000073c6 */ /* 0x020f620000000000 */
[----:B------:R-:W-:Y:S02]  /*5810*/  SEL R3, RZ, 0x1, P1 ;  /* 0x00000001ff037807 */ /* 0x000fe40000800000 */
[----:B------:R-:W-:Y:S02]  /*5820*/  SEL R181, R181, RZ, P1 ;  /* 0x000000ffb5b57207 */ /* 0x000fe40000800000 */
[----:B------:R-:W-:Y:S01]  /*5830*/  LOP3.LUT R180, R180, R3, RZ, 0x3c, !PT ;  /* 0x00000003b4b47212 */ /* 0x000fe200078e3cff */
[----:B-----5:R1:W-:Y:S06]  /*5840*/  SYNCS.ARRIVE.TRANS64.RED.A1T0 RZ, [R0+URZ], RZ ;  /* 0x000000ff00ff79a7 */ /* 0x0203ec00081004ff */
.L_x_89:
[----:B------:R-:W-:Y:S05]  /*5850*/  BSYNC B1 ;  /* 0x0000000000017941 */ /* 0x000fea0003800000 */
.L_x_88:
[----:B-1----:R-:W-:Y:S04]  /*5860*/  SHF.R.U32.HI R0, RZ, 0x15, R80 ;  /* 0x00000015ff007819 */ /* 0x002fe80000011650 */
[----:B------:R-:W-:Y:S01]  /*5870*/  LOP3.LUT P1, RZ, R0, 0x3, R173, 0x48, !PT ;  /* 0x0000000300ff7812 */ /* 0x000fe200078248ad */
[----:B------:R-:W-:Y:S01]  /*5880*/  @!UPT UIADD3 URZ, UPT, UPT, URZ, URZ, URZ ;  /* 0x000000fffffff290 */ /* 0x000fe2000fffe0ff */
[----:B----4-:R-:W-:Y:S11]  /*5890*/  @P0 BRA `(.L_x_93) ;  /* 0x0000000000080947 */ /* 0x010ff60003800000 */
[----:B------:R-:W1:Y:S02]  /*58a0*/  SYNCS.PHASECHK.TRANS64.TRYWAIT P0, [R193+URZ+0xb0], R2 ;  /* 0x0000b002c10075a7 */ /* 0x000e6400080011ff */
[----:B-1----:R-:W-:Y:S05]  /*58b0*/  @!P0 BRA `(.L_x_94) ;  /* 0x0000005c00d88947 */ /* 0x002fea0003800000 */
.L_x_93:
[----:B------:R-:W-:Y:S04]  /*58c0*/  BSSY.RECONVERGENT B6, `(.L_x_95) ;  /* 0x0000012000067945 */ /* 0x000fe80003800200 */
[----:B------:R-:W-:Y:S05]  /*58d0*/  @!P1 BRA `(.L_x_96) ;  /* 0x0000000000409947 */ /* 0x000fea0003800000 */
[----:B------:R-:W4:Y:S01]  /*58e0*/  LDCU.64 UR8, c[0x4][0x78] ;  /* 0x01000f00ff0877ac */ /* 0x000f220008000a00 */
[----:B------:R-:W-:Y:S01]  /*58f0*/  MOV R3, 0x0 ;  /* 0x0000000000037802 */ /* 0x000fe20000000f00 */
[----:B------:R-:W-:Y:S02]  /*5900*/  HFMA2 R12, -RZ, RZ, 0, 5.9604644775390625e-08 ;  /* 0x00000001ff0c7431 */ /* 0x000fe400000001ff */
[----:B------:R-:W-:Y:S02]  /*5910*/  IMAD.MOV.U32 R8, RZ, RZ, 0x192 ;  /* 0x00000192ff087424 */ /* 0x000fe400078e00ff */
[----:B------:R-:W-:Y:S01]  /*5920*/  IMAD.MOV.U32 R13, RZ, RZ, RZ ;  /* 0x000000ffff0d7224 */ /* 0x000fe200078e00ff */
[----:B------:R-:W5:Y:S01]  /*5930*/  LDCU.64 UR6, c[0x4][0x80] ;  /* 0x01001000ff0677ac */ /* 0x000f620008000a00 */
[----:B-1----:R-:W1:Y:S01]  /*5940*/  LDC.64 R2, c[0x4][R3] ;  /* 0x0100000003027b82 */ /* 0x002e620000000a00 */
[----:B------:R-:W2:Y:S01]  /*5950*/  LDCU.64 UR4, c[0x4][0x18] ;  /* 0x01000300ff0477ac */ /* 0x000ea20008000a00 */
[----:B----4-:R-:W-:Y:S01]  /*5960*/  MOV R5, UR9 ;  /* 0x0000000900057c02 */ /* 0x010fe20008000f00 */
[----:B------:R-:W-:Y:S01]  /*5970*/  IMAD.U32 R4, RZ, RZ, UR8 ;  /* 0x00000008ff047e24 */ /* 0x000fe2000f8e00ff */
[----:B-----5:R-:W-:Y:S01]  /*5980*/  MOV R7, UR7 ;  /* 0x0000000700077c02 */ /* 0x020fe20008000f00 */
[----:B------:R-:W-:Y:S01]  /*5990*/  IMAD.U32 R6, RZ, RZ, UR6 ;  /* 0x00000006ff067e24 */ /* 0x000fe2000f8e00ff */
[----:B--2---:R-:W-:Y:S01]  /*59a0*/  MOV R11, UR5 ;  /* 0x00000005000b7c02 */ /* 0x004fe20008000f00 */
[----:B------:R-:W-:Y:S02]  /*59b0*/  IMAD.U32 R10, RZ, RZ, UR4 ;  /* 0x00000004ff0a7e24 */ /* 0x000fe4000f8e00ff */
[----:B------:R-:W-:Y:S07]  /*59c0*/  LEPC R20, `(.L_x_96) ;  /* 0x000000001014794e */ /* 0x000fee0000000000 */
[----:B-1-3--:R-:W-:Y:S05]  /*59d0*/  CALL.ABS.NOINC R2 ;  /* 0x0000000002007343 */ /* 0x00afea0003c00000 */
.L_x_96:
[----:B------:R-:W-:Y:S05]  /*59e0*/  BSYNC.RECONVERGENT B6 ;  /* 0x0000000000067941 */ /* 0x000fea0003800200 */
.L_x_95:
[-C--:B---3--:R-:W-:Y:S01]  /*59f0*/  F2FP.F16.E5M2.UNPACK_B R83, R148.reuse ;  /* 0x00000094ff53723e */ /* 0x088fe200020004ff */
[----:B------:R-:W-:Y:S05]  /*5a00*/  WARPSYNC.ALL ;  /* 0x0000000000007948 */ /* 0x000fea0003800000 */
[----:B------:R-:W-:Y:S01]  /*5a10*/  R2UR UR4, R80 ;  /* 0x00000000500472ca */ /* 0x000fe200000e0000 */
[--C-:B------:R-:W-:Y:S01]  /*5a20*/  HADD2.F32 R82, -RZ, R83.reuse.H0_H0 ;  /* 0x20000053ff527230 */ /* 0x100fe20000004100 */
[----:B------:R-:W-:Y:S01]  /*5a30*/  F2FP.F16.E5M2.UNPACK_B R85, R148.H1 ;  /* 0x00000094ff55723e */ /* 0x000fe200030004ff */
[----:B------:R-:W-:Y:S01]  /*5a40*/  HADD2.F32 R83, -RZ, R83.H1_H1 ;  /* 0x30000053ff537230 */ /* 0x000fe20000004100 */
[-C--:B------:R-:W-:Y:S01]  /*5a50*/  F2FP.F16.E5M2.UNPACK_B R87, R149.reuse ;  /* 0x00000095ff57723e */ /* 0x080fe200020004ff */
[----:B------:R-:W-:Y:S01]  /*5a60*/  BSSY.RECONVERGENT B0, `(.L_x_97) ;  /* 0x000011d000007945 */ /* 0x000fe20003800200 */
[----:B------:R-:W-:Y:S01]  /*5a70*/  F2FP.F16.E5M2.UNPACK_B R89, R149.H1 ;  /* 0x00000095ff59723e */ /* 0x000fe200030004ff */
[----:B------:R-:W-:Y:S01]  /*5a80*/  HADD2.F32 R84, -RZ, R85.H0_H0 ;  /* 0x20000055ff547230 */ /* 0x000fe20000004100 */
[-C--:B------:R-:W-:Y:S01]  /*5a90*/  F2FP.F16.E5M2.UNPACK_B R91, R150.reuse ;  /* 0x00000096ff5b723e */ /* 0x080fe200020004ff */
[----:B------:R-:W-:Y:S01]  /*5aa0*/  HADD2.F32 R88, -RZ, R87.H1_H1 ;  /* 0x30000057ff587230 */ /* 0x000fe20000004100 */
[----:B------:R-:W-:Y:S01]  /*5ab0*/  F2FP.F16.E5M2.UNPACK_B R93, R150.H1 ;  /* 0x00000096ff5d723e */ /* 0x000fe200030004ff */
[----:B------:R-:W-:Y:S01]  /*5ac0*/  HADD2.F32 R86, -RZ, R85.H1_H1 ;  /* 0x30000055ff567230 */ /* 0x000fe20000004100 */
[-C--:B------:R-:W-:Y:S01]  /*5ad0*/  F2FP.F16.E5M2.UNPACK_B R95, R151.reuse ;  /* 0x00000097ff5f723e */ /* 0x080fe200020004ff */
[----:B------:R-:W2:Y:S01]  /*5ae0*/  LDTM.x64 R4, tmem[UR4] ;  /* 0x00000004000479ee */ /* 0x000ea20008340000 */
[----:B------:R-:W-:Y:S01]  /*5af0*/  F2FP.F16.E5M2.UNPACK_B R97, R151.H1 ;  /* 0x00000097ff61723e */ /* 0x000fe200030004ff */
[----:B------:R-:W-:Y:S01]  /*5b00*/  HADD2.F32 R85, -RZ, R87.H0_H0 ;  /* 0x20000057ff557230 */ /* 0x000fe20000004100 */
[-C--:B------:R-:W-:Y:S01]  /*5b10*/  F2FP.F16.E5M2.UNPACK_B R99, R152.reuse ;  /* 0x00000098ff63723e */ /* 0x080fe200020004ff */
[----:B------:R-:W-:Y:S01]  /*5b20*/  HADD2.F32 R87, -RZ, R89.H0_H0 ;  /* 0x20000059ff577230 */ /* 0x000fe20000004100 */
[----:B------:R-:W-:Y:S01]  /*5b30*/  F2FP.F16.E5M2.UNPACK_B R101, R152.H1 ;  /* 0x00000098ff65723e */ /* 0x000fe200030004ff */
[----:B------:R-:W-:Y:S01]  /*5b40*/  HADD2.F32 R92, -RZ, R91.H1_H1 ;  /* 0x3000005bff5c7230 */ /* 0x000fe20000004100 */
[----:B------:R-:W-:Y:S01]  /*5b50*/  SHF.L.U32 R199, R176, 0x4, RZ ;  /* 0x00000004b0c77819 */ /* 0x000fe200000006ff */
[----:B------:R-:W-:Y:S01]  /*5b60*/  HADD2.F32 R96, -RZ, R95.H1_H1 ;  /* 0x3000005fff607230 */ /* 0x000fe20000004100 */
[----:B------:R-:W-:Y:S01]  /*5b70*/  SHF.L.U32 R207, R175, 0x4, RZ ;  /* 0x00000004afcf7819 */ /* 0x000fe200000006ff */
[----:B------:R-:W-:Y:S01]  /*5b80*/  HADD2.F32 R100, -RZ, R99.H1_H1 ;  /* 0x30000063ff647230 */ /* 0x000fe20000004100 */
[----:B------:R-:W-:Y:S01]  /*5b90*/  IADD3 R192, PT, PT, R186, R199, RZ ;  /* 0x000000c7bac07210 */ /* 0x000fe20007ffe0ff */
[----:B------:R-:W-:Y:S01]  /*5ba0*/  HADD2.F32 R90, -RZ, R89.H1_H1 ;  /* 0x30000059ff5a7230 */ /* 0x000fe20000004100 */
[----:B------:R-:W-:Y:S01]  /*5bb0*/  SHF.L.U32 R205, R184, 0x4, RZ ;  /* 0x00000004b8cd7819 */ /* 0x000fe200000006ff */
[----:B------:R-:W-:Y:S01]  /*5bc0*/  HADD2.F32 R89, -RZ, R91.H0_H0 ;  /* 0x2000005bff597230 */ /* 0x000fe20000004100 */
[-C--:B------:R-:W-:Y:S01]  /*5bd0*/  F2FP.F16.E5M2.UNPACK_B R103, R153.reuse ;  /* 0x00000099ff67723e */ /* 0x080fe200020004ff */
[--C-:B------:R-:W-:Y:S01]  /*5be0*/  HADD2.F32 R91, -RZ, R93.reuse.H0_H0 ;  /* 0x2000005dff5b7230 */ /* 0x100fe20000004100 */
[----:B------:R-:W-:Y:S01]  /*5bf0*/  IADD3 R194, PT, PT, R205, R192, RZ ;  /* 0x000000c0cdc27210 */ /* 0x000fe20007ffe0ff */
[----:B------:R-:W-:Y:S01]  /*5c00*/  HADD2.F32 R94, -RZ, R93.H1_H1 ;  /* 0x3000005dff5e7230 */ /* 0x000fe20000004100 */
[----:B------:R-:W-:Y:S01]  /*5c10*/  F2FP.F16.E5M2.UNPACK_B R105, R153.H1 ;  /* 0x00000099ff69723e */ /* 0x000fe200030004ff */
[----:B------:R-:W-:Y:S01]  /*5c20*/  HADD2.F32 R93, -RZ, R95.H0_H0 ;  /* 0x2000005fff5d7230 */ /* 0x000fe20000004100 */
[-C--:B------:R-:W-:Y:S01]  /*5c30*/  F2FP.F16.E5M2.UNPACK_B R107, R154.reuse ;  /* 0x0000009aff6b723e */ /* 0x080fe200020004ff */
[----:B------:R-:W-:Y:S01]  /*5c40*/  HADD2.F32 R104, -RZ, R103.H1_H1 ;  /* 0x30000067ff687230 */ /* 0x000fe20000004100 */
[----:B------:R-:W-:Y:S01]  /*5c50*/  F2FP.F16.E5M2.UNPACK_B R109, R154.H1 ;  /* 0x0000009aff6d723e */ /* 0x000fe200030004ff */
[C---:B--2---:R-:W-:Y:S01]  /*5c60*/  FMUL R0, R78.reuse, R4 ;  /* 0x000000044e007220 */ /* 0x044fe20000400000 */
[C---:B-1----:R-:W-:Y:S01]  /*5c70*/  FMUL R2, R78.reuse, R5 ;  /* 0x000000054e027220 */ /* 0x042fe20000400000 */
[C---:B------:R-:W-:Y:S01]  /*5c80*/  FMUL R4, R78.reuse, R8 ;  /* 0x000000084e047220 */ /* 0x040fe20000400000 */
[C---:B------:R-:W-:Y:S01]  /*5c90*/  FMUL R5, R78.reuse, R9 ;  /* 0x000000094e057220 */ /* 0x040fe20000400000 */
[C---:B------:R-:W-:Y:S01]  /*5ca0*/  FFMA R0, R81.reuse, R82, R0 ;  /* 0x0000005251007223 */ /* 0x040fe20000000000 */
[C---:B------:R-:W-:Y:S01]  /*5cb0*/  FFMA R2, R81.reuse, R83, R2 ;  /* 0x0000005351027223 */ /* 0x040fe20000000002 */
[C---:B------:R-:W-:Y:S01]  /*5cc0*/  FMUL R8, R78.reuse, R12 ;  /* 0x0000000c4e087220 */ /* 0x040fe20000400000 */
[C---:B------:R-:W-:Y:S01]  /*5cd0*/  FMUL R9, R78.reuse, R13 ;  /* 0x0000000d4e097220 */ /* 0x040fe20000400000 */
[C---:B------:R-:W-:Y:S01]  /*5ce0*/  FMUL R12, R78.reuse, R16 ;  /* 0x000000104e0c7220 */ /* 0x040fe20000400000 */
[C---:B------:R-:W-:Y:S01]  /*5cf0*/  FMUL R13, R78.reuse, R17 ;  /* 0x000000114e0d7220 */ /* 0x040fe20000400000 */
[C---:B------:R-:W-:Y:S01]  /*5d00*/  FMUL R16, R78.reuse, R20 ;  /* 0x000000144e107220 */ /* 0x040fe20000400000 */
[C---:B------:R-:W-:Y:S01]  /*5d10*/  FMUL R17, R78.reuse, R21 ;  /* 0x000000154e117220 */ /* 0x040fe20000400000 */
[C---:B------:R-:W-:Y:S01]  /*5d20*/  FMUL R20, R78.reuse, R24 ;  /* 0x000000184e147220 */ /* 0x040fe20000400000 */
[C---:B------:R-:W-:Y:S01]  /*5d30*/  FMUL R21, R78.reuse, R25 ;  /* 0x000000194e157220 */ /* 0x040fe20000400000 */
[----:B------:R-:W-:Y:S02]  /*5d40*/  HADD2.F32 R108, -RZ, R107.H1_H1 ;  /* 0x3000006bff6c7230 */ /* 0x000fe40000004100 */
[C---:B------:R-:W-:Y:S01]  /*5d50*/  FMUL R24, R78.reuse, R28 ;  /* 0x0000001c4e187220 */ /* 0x040fe20000400000 */
[C---:B------:R-:W-:Y:S01]  /*5d60*/  FMUL R25, R78.reuse, R29 ;  /* 0x0000001d4e197220 */ /* 0x040fe20000400000 */
[C---:B------:R-:W-:Y:S01]  /*5d70*/  FMUL R28, R78.reuse, R32 ;  /* 0x000000204e1c7220 */ /* 0x040fe20000400000 */
[C---:B------:R-:W-:Y:S01]  /*5d80*/  FMUL R29, R78.reuse, R33 ;  /* 0x000000214e1d7220 */ /* 0x040fe20000400000 */
[C---:B------:R-:W-:Y:S01]  /*5d90*/  FMUL R32, R78.reuse, R36 ;  /* 0x000000244e207220 */ /* 0x040fe20000400000 */
[----:B------:R-:W-:Y:S01]  /*5da0*/  F2FP.F16.E5M2.UNPACK_B R111, R155 ;  /* 0x0000009bff6f723e */ /* 0x000fe200020004ff */
[C---:B------:R-:W-:Y:S01]  /*5db0*/  FMUL R33, R78.reuse, R37 ;  /* 0x000000254e217220 */ /* 0x040fe20000400000 */
[C---:B------:R-:W-:Y:S01]  /*5dc0*/  FMUL R36, R78.reuse, R40 ;  /* 0x000000284e247220 */ /* 0x040fe20000400000 */
[----:B------:R-:W-:Y:S01]  /*5dd0*/  F2FP.F16.E5M2.UNPACK_B R113, R155.H1 ;  /* 0x0000009bff71723e */ /* 0x000fe200030004ff */
[C---:B------:R-:W-:Y:S01]  /*5de0*/  FMUL R37, R78.reuse, R41 ;  /* 0x000000294e257220 */ /* 0x040fe20000400000 */
[----:B------:R-:W-:Y:S02]  /*5df0*/  HADD2.F32 R112, -RZ, R111.H1_H1 ;  /* 0x3000006fff707230 */ /* 0x000fe40000004100 */
        /* <DEDUP_REMOVED lines=26> */
[C---:B------:R-:W-:Y:S01]  /*5fa0*/  FFMA R3, R81.reuse, R84, R3 ;  /* 0x0000005451037223 */ /* 0x040fe20000000003 */
[C---:B------:R-:W-:Y:S01]  /*5fb0*/  FFMA R7, R81.reuse, R86, R7 ;  /* 0x0000005651077223 */ /* 0x040fe20000000007 */
[----:B------:R-:W-:Y:S01]  /*5fc0*/  F2FP.F16.E5M2.UNPACK_B R131, R160 ;  /* 0x000000a0ff83723e */ /* 0x000fe200020004ff */
[C---:B------:R-:W-:Y:S01]  /*5fd0*/  FFMA R4, R81.reuse, R85, R4 ;  /* 0x0000005551047223 */ /* 0x040fe20000000004 */
[C---:B------:R-:W-:Y:S01]  /*5fe0*/  FFMA R5, R81.reuse, R88, R5 ;  /* 0x0000005851057223 */ /* 0x040fe20000000005 */
[----:B------:R-:W-:Y:S01]  /*5ff0*/  F2FP.F16.E5M2.UNPACK_B R133, R160.H1 ;  /* 0x000000a0ff85723e */ /* 0x000fe200030004ff */
[----:B------:R-:W-:Y:S01]  /*6000*/  FFMA R6, R81, R87, R6 ;  /* 0x0000005751067223 */ /* 0x000fe20000000006 */
[----:B------:R-:W-:Y:S01]  /*6010*/  F2FP.SATFINITE.E5M2.F32.PACK_AB_MERGE_C R195, R7, R3, RZ ;  /* 0x0000000307c3723e */ /* 0x000fe200048060ff */
[----:B------:R-:W-:Y:S02]  /*6020*/  HADD2.F32 R128, -RZ, R127.H1_H1 ;  /* 0x3000007fff807230 */ /* 0x000fe40000004100 */
[----:B------:R-:W-:Y:S01]  /*6030*/  FMUL R11, R78, R11 ;  /* 0x0000000b4e0b7220 */ /* 0x000fe20000400000 */
[----:B------:R-:W-:Y:S01]  /*6040*/  HADD2.F32 R132, -RZ, R131.H1_H1 ;  /* 0x30000083ff847230 */ /* 0x000fe20000004100 */
[----:B------:R-:W-:Y:S01]  /*6050*/  F2FP.SATFINITE.E5M2.F32.PACK_AB_MERGE_C R200, R2, R0, R195 ;  /* 0x0000000002c8723e */ /* 0x000fe200048060c3 */
[----:B------:R-:W-:Y:S01]  /*6060*/  FMUL R10, R78, R14 ;  /* 0x0000000e4e0a7220 */ /* 0x000fe20000400000 */
[----:B------:R-:W-:Y:S01]  /*6070*/  IADD3 R195, PT, PT, R186, R207, RZ ;  /* 0x000000cfbac37210 */ /* 0x000fe20007ffe0ff */
[C---:B------:R-:W-:Y:S01]  /*6080*/  FFMA R11, R81.reuse, R90, R11 ;  /* 0x0000005a510b7223 */ /* 0x040fe2000000000b */
[C---:B------:R-:W-:Y:S01]  /*6090*/  FFMA R8, R81.reuse, R89, R8 ;  /* 0x0000005951087223 */ /* 0x040fe20000000008 */
[C---:B------:R-:W-:Y:S01]  /*60a0*/  FFMA R9, R81.reuse, R92, R9 ;  /* 0x0000005c51097223 */ /* 0x040fe20000000009 */
[--C-:B------:R-:W-:Y:S02]  /*60b0*/  HADD2.F32 R95, -RZ, R97.reuse.H0_H0 ;  /* 0x20000061ff5f7230 */ /* 0x100fe40000004100 */
[----:B------:R-:W-:Y:S01]  /*60c0*/  FFMA R10, R81, R91, R10 ;  /* 0x0000005b510a7223 */ /* 0x000fe2000000000a */
[----:B------:R-:W-:Y:S01]  /*60d0*/  F2FP.SATFINITE.E5M2.F32.PACK_AB_MERGE_C R201, R11, R6, RZ ;  /* 0x000000060bc9723e */ /* 0x000fe200048060ff */
[C---:B------:R-:W-:Y:S01]  /*60e0*/  FMUL R15, R78.reuse, R15 ;  /* 0x0000000f4e0f7220 */ /* 0x040fe20000400000 */
[----:B------:R-:W-:Y:S02]  /*60f0*/  HADD2.F32 R98, -RZ, R97.H1_H1 ;  /* 0x30000061ff627230 */ /* 0x000fe40000004100 */
[C---:B------:R-:W-:Y:S01]  /*6100*/  FMUL R14, R78.reuse, R18 ;  /* 0x000000124e0e7220 */ /* 0x040fe20000400000 */
[----:B------:R-:W-:Y:S01]  /*6110*/  F2FP.SATFINITE.E5M2.F32.PACK_AB_MERGE_C R201, R5, R4, R201 ;  /* 0x0000000405c9723e */ /* 0x000fe200048060c9 */
[----:B------:R-:W-:Y:S02]  /*6120*/  HADD2.F32 R97, -RZ, R99.H0_H0 ;  /* 0x20000063ff617230 */ /* 0x000fe40000004100 */
[C---:B------:R-:W-:Y:S01]  /*6130*/  FFMA R15, R81.reuse, R94, R15 ;  /* 0x0000005e510f7223 */ /* 0x040fe2000000000f */
[C---:B------:R-:W-:Y:S01]  /*6140*/  FFMA R12, R81.reuse, R93, R12 ;  /* 0x0000005d510c7223 */ /* 0x040fe2000000000c */
[----:B------:R-:W-:Y:S01]  /*6150*/  FFMA R13, R81, R96, R13 ;  /* 0x00000060510d7223 */ /* 0x000fe2000000000d */
[----:B------:R-:W-:Y:S01]  /*6160*/  F2FP.F16.E5M2.UNPACK_B R135, R161 ;  /* 0x000000a1ff87723e */ /* 0x000fe200020004ff */
[--C-:B------:R-:W-:Y:S01]  /*6170*/  HADD2.F32 R99, -RZ, R101.reuse.H0_H0 ;  /* 0x20000065ff637230 */ /* 0x100fe20000004100 */
[----:B------:R-:W-:Y:S01]  /*6180*/  F2FP.SATFINITE.E5M2.F32.PACK_AB_MERGE_C R202, R15, R10, RZ ;  /* 0x0000000a0fca723e */ /* 0x000fe200048060ff */
[----:B------:R-:W-:Y:S01]  /*6190*/  FFMA R14, R81, R95, R14 ;  /* 0x0000005f510e7223 */ /* 0x000fe2000000000e */
[C---:B------:R-:W-:Y:S01]  /*61a0*/  FMUL R19, R78.reuse, R19 ;  /* 0x000000134e137220 */ /* 0x040fe20000400000 */
[----:B------:R-:W-:Y:S01]  /*61b0*/  HADD2.F32 R102, -RZ, R101.H1_H1 ;  /* 0x30000065ff667230 */ /* 0x000fe20000004100 */
[----:B------:R-:W-:Y:S01]  /*61c0*/  F2FP.SATFINITE.E5M2.F32.PACK_AB_MERGE_C R202, R9, R8, R202 ;  /* 0x0000000809ca723e */ /* 0x000fe200048060ca */
[----:B------:R-:W-:Y:S02]  /*61d0*/  HADD2.F32 R101, -RZ, R103.H0_H0 ;  /* 0x20000067ff657230 */ /* 0x000fe40000004100 */
[C---:B------:R-:W-:Y:S01]  /*61e0*/  FFMA R19, R81.reuse, R98, R19 ;  /* 0x0000006251137223 */ /* 0x040fe20000000013 */
[C---:B------:R-:W-:Y:S01]  /*61f0*/  FFMA R16, R81.reuse, R97, R16 ;  /* 0x0000006151107223 */ /* 0x040fe20000000010 */
[----:B------:R-:W-:Y:S01]  /*6200*/  FFMA R17, R81, R100, R17 ;  /* 0x0000006451117223 */ /* 0x000fe20000000011 */
[----:B------:R-:W-:Y:S02]  /*6210*/  HADD2.F32 R136, -RZ, R135.H1_H1 ;  /* 0x30000087ff887230 */ /* 0x000fe40000004100 */
[C---:B------:R-:W-:Y:S01]  /*6220*/  FMUL R18, R78.reuse, R22 ;  /* 0x000000164e127220 */ /* 0x040fe20000400000 */
[----:B------:R-:W-:Y:S01]  /*6230*/  F2FP.F16.E5M2.UNPACK_B R137, R161.H1 ;  /* 0x000000a1ff89723e */ /* 0x000fe200030004ff */
[C---:B------:R-:W-:Y:S01]  /*6240*/  FMUL R23, R78.reuse, R23 ;  /* 0x000000174e177220 */ /* 0x040fe20000400000 */
[--C-:B------:R-:W-:Y:S01]  /*6250*/  HADD2.F32 R103, -RZ, R105.reuse.H0_H0 ;  /* 0x20000069ff677230 */ /* 0x100fe20000004100 */
[----:B------:R-:W-:Y:S01]  /*6260*/  F2FP.SATFINITE.E5M2.F32.PACK_AB_MERGE_C R203, R19, R14, RZ ;  /* 0x0000000e13cb723e */ /* 0x000fe200048060ff */
[C---:B------:R-:W-:Y:S01]  /*6270*/  FFMA R18, R81.reuse, R99, R18 ;  /* 0x0000006351127223 */ /* 0x040fe20000000012 */
[C---:B------:R-:W-:Y:S01]  /*6280*/  FFMA R23, R81.reuse, R102, R23 ;  /* 0x0000006651177223 */ /* 0x040fe20000000017 */
[----:B------:R-:W-:Y:S01]  /*6290*/  FFMA R20, R81, R101, R20 ;  /* 0x0000006551147223 */ /* 0x000fe20000000014 */
[----:B------:R-:W-:Y:S01]  /*62a0*/  F2FP.F16.E5M2.UNPACK_B R139, R162 ;  /* 0x000000a2ff8b723e */ /* 0x000fe200020004ff */
[----:B------:R-:W-:Y:S01]  /*62b0*/  HADD2.F32 R106, -RZ, R105.H1_H1 ;  /* 0x30000069ff6a7230 */ /* 0x000fe20000004100 */
[----:B------:R-:W-:Y:S01]  /*62c0*/  F2FP.SATFINITE.E5M2.F32.PACK_AB_MERGE_C R203, R13, R12, R203 ;  /* 0x0000000c0dcb723e */ /* 0x000fe200048060cb */
[----:B------:R-:W-:Y:S01]  /*62d0*/  FFMA R21, R81, R104, R21 ;  /* 0x0000006851157223 */ /* 0x000fe20000000015 */
[----:B------:R-:W-:Y:S01]  /*62e0*/  F2FP.SATFINITE.E5M2.F32.PACK_AB_MERGE_C R208, R23, R18, RZ ;  /* 0x0000001217d0723e */ /* 0x000fe200048060ff */
[----:B------:R-:W-:Y:S02]  /*62f0*/  HADD2.F32 R105, -RZ, R107.H0_H0 ;  /* 0x2000006bff697230 */ /* 0x000fe40000004100 */
[C---:B------:R-:W-:Y:S01]  /*6300*/  FMUL R22, R78.reuse, R26 ;  /* 0x0000001a4e167220 */ /* 0x040fe20000400000 */
[----:B------:R1:W-:Y:S01]  /*6310*/  STS.128 [R172+UR49+0x8200], R200 ;  /* 0x008200c8ac007988 */ /* 0x0003e20008000c31 */
[----:B------:R-:W-:Y:S01]  /*6320*/  F2FP.SATFINITE.E5M2.F32.PACK_AB_MERGE_C R208, R17, R16, R208 ;  /* 0x0000001011d0723e */ /* 0x000fe200048060d0 */
[----:B------:R-:W-:Y:S02]  /*6330*/  HADD2.F32 R140, -RZ, R139.H1_H1 ;  /* 0x3000008bff8c7230 */ /* 0x000fe40000004100 */
[C---:B------:R-:W-:Y:S01]  /*6340*/  FFMA R22, R81.reuse, R103, R22 ;  /* 0x0000006751167223 */ /* 0x040fe20000000016 */
[C---:B------:R-:W-:Y:S01]  /*6350*/  FMUL R27, R78.reuse, R27 ;  /* 0x0000001b4e1b7220 */ /* 0x040fe20000400000 */
[--C-:B------:R-:W-:Y:S02]  /*6360*/  HADD2.F32 R107, -RZ, R109.reuse.H0_H0 ;  /* 0x2000006dff6b7230 */ /* 0x100fe40000004100 */
[C---:B------:R-:W-:Y:S01]  /*6370*/  FMUL R26, R78.reuse, R30 ;  /* 0x0000001e4e1a7220 */ /* 0x040fe20000400000 */
[----:B------:R-:W-:Y:S02]  /*6380*/  HADD2.F32 R110, -RZ, R109.H1_H1 ;  /* 0x3000006dff6e7230 */ /* 0x000fe40000004100 */
[C---:B------:R-:W-:Y:S01]  /*6390*/  FFMA R27, R81.reuse, R106, R27 ;  /* 0x0000006a511b7223 */ /* 0x040fe2000000001b */
[C---:B------:R-:W-:Y:S01]  /*63a0*/  FFMA R24, R81.reuse, R105, R24 ;  /* 0x0000006951187223 */ /* 0x040fe20000000018 */
[----:B------:R-:W-:Y:S01]  /*63b0*/  FFMA R25, R81, R108, R25 ;  /* 0x0000006c51197223 */ /* 0x000fe20000000019 */
[----:B------:R-:W-:Y:S01]  /*63c0*/  F2FP.F16.E5M2.UNPACK_B R141, R162.H1 ;  /* 0x000000a2ff8d723e */ /* 0x000fe200030004ff */
[----:B------:R-:W-:Y:S01]  /*63d0*/  HADD2.F32 R109, -RZ, R111.H0_H0 ;  /* 0x2000006fff6d7230 */ /* 0x000fe20000004100 */
[----:B------:R-:W-:Y:S01]  /*63e0*/  F2FP.SATFINITE.E5M2.F32.PACK_AB_MERGE_C R209, R27, R22, RZ ;  /* 0x000000161bd1723e */ /* 0x000fe200048060ff */
[----:B------:R-:W-:Y:S01]  /*63f0*/  FFMA R26, R81, R107, R26 ;  /* 0x0000006b511a7223 */ /* 0x000fe2000000001a */
[C---:B------:R-:W-:Y:S01]  /*6400*/  FMUL R31, R78.reuse, R31 ;  /* 0x0000001f4e1f7220 */ /* 0x040fe20000400000 */
[--C-:B------:R-:W-:Y:S01]  /*6410*/  HADD2.F32 R111, -RZ, R113.reuse.H0_H0 ;  /* 0x20000071ff6f7230 */ /* 0x100fe20000004100 */
[----:B------:R-:W-:Y:S01]  /*6420*/  F2FP.SATFINITE.E5M2.F32.PACK_AB_MERGE_C R209, R21, R20, R209 ;  /* 0x0000001415d1723e */ /* 0x000fe200048060d1 */
[----:B------:R-:W-:Y:S02]  /*6430*/  HADD2.F32 R114, -RZ, R113.H1_H1 ;  /* 0x30000071ff727230 */ /* 0x000fe40000004100 */
[C---:B------:R-:W-:Y:S01]  /*6440*/  FFMA R31, R81.reuse, R110, R31 ;  /* 0x0000006e511f7223 */ /* 0x040fe2000000001f */
[C---:B------:R-:W-:Y:S01]  /*6450*/  FFMA R28, R81.reuse, R109, R28 ;  /* 0x0000006d511c7223 */ /* 0x040fe2000000001c */
[----:B------:R-:W-:Y:S01]  /*6460*/  FFMA R29, R81, R112, R29 ;  /* 0x00000070511d7223 */ /* 0x000fe2000000001d */
[----:B------:R-:W-:Y:S02]  /*6470*/  HADD2.F32 R113, -RZ, R115.H0_H0 ;  /* 0x20000073ff717230 */ /* 0x000fe40000004100 */
[C---:B------:R-:W-:Y:S01]  /*6480*/  FMUL R30, R78.reuse, R34 ;  /* 0x000000224e1e7220 */ /* 0x040fe20000400000 */
[----:B------:R-:W-:Y:S01]  /*6490*/  F2FP.F16.E5M2.UNPACK_B R143, R163 ;  /* 0x000000a3ff8f723e */ /* 0x000fe200020004ff */
[C---:B------:R-:W-:Y:S01]  /*64a0*/  FMUL R35, R78.reuse, R35 ;  /* 0x000000234e237220 */ /* 0x040fe20000400000 */
[----:B------:R-:W-:Y:S01]  /*64b0*/  HADD2.F32 R115, -RZ, R117.H0_H0 ;  /* 0x20000075ff737230 */ /* 0x000fe20000004100 */
[----:B------:R-:W-:Y:S01]  /*64c0*/  F2FP.SATFINITE.E5M2.F32.PACK_AB_MERGE_C R210, R31, R26, RZ ;  /* 0x0000001a1fd2723e */ /* 0x000fe200048060ff */
[C---:B------:R-:W-:Y:S01]  /*64d0*/  FFMA R30, R81.reuse, R111, R30 ;  /* 0x0000006f511e7223 */ /* 0x040fe2000000001e */
[C---:B------:R-:W-:Y:S01]  /*64e0*/  FFMA R35, R81.reuse, R114, R35 ;  /* 0x0000007251237223 */ /* 0x040fe20000000023 */
[C---:B------:R-:W-:Y:S01]  /*64f0*/  FFMA R32, R81.reuse, R113, R32 ;  /* 0x0000007151207223 */ /* 0x040fe20000000020 */
[----:B------:R-:W-:Y:S01]  /*6500*/  F2FP.F16.E5M2.UNPACK_B R145, R163.H1 ;  /* 0x000000a3ff91723e */ /* 0x000fe200030004ff */
[----:B------:R-:W-:Y:S01]  /*6510*/  FFMA R33, R81, R116, R33 ;  /* 0x0000007451217223 */ /* 0x000fe20000000021 */
[----:B------:R-:W-:Y:S01]  /*6520*/  F2FP.SATFINITE.E5M2.F32.PACK_AB_MERGE_C R210, R25, R24, R210 ;  /* 0x0000001819d2723e */ /* 0x000fe200048060d2 */
[----:B------:R-:W-:Y:S01]  /*6530*/  HADD2.F32 R144, -RZ, R143.H1_H1 ;  /* 0x3000008fff907230 */ /* 0x000fe20000004100 */
[----:B------:R-:W-:Y:S01]  /*6540*/  F2FP.SATFINITE.E5M2.F32.PACK_AB_MERGE_C R211, R35, R30, RZ ;  /* 0x0000001e23d3723e */ /* 0x000fe200048060ff */
[----:B------:R-:W-:Y:S02]  /*6550*/  HADD2.F32 R118, -RZ, R117.H1_H1 ;  /* 0x30000075ff767230 */ /* 0x000fe40000004100 */
[C---:B------:R-:W-:Y:S01]  /*6560*/  FMUL R34, R78.reuse, R38 ;  /* 0x000000264e227220 */ /* 0x040fe20000400000 */
[----:B------:R-:W-:Y:S01]  /*6570*/  HADD2.F32 R117, -RZ, R119.H0_H0 ;  /* 0x20000077ff757230 */ /* 0x000fe20000004100 */
[----:B------:R-:W-:Y:S01]  /*6580*/  F2FP.SATFINITE.E5M2.F32.PACK_AB_MERGE_C R211, R29, R28, R211 ;  /* 0x0000001c1dd3723e */ /* 0x000fe200048060d3 */
[C---:B------:R-:W-:Y:S01]  /*6590*/  FMUL R39, R78.reuse, R39 ;  /* 0x000000274e277220 */ /* 0x040fe20000400000 */
[--C-:B------:R-:W-:Y:S02]  /*65a0*/  HADD2.F32 R119, -RZ, R121.reuse.H0_H0 ;  /* 0x20000079ff777230 */ /* 0x100fe40000004100 */
[C---:B------:R-:W-:Y:S01]  /*65b0*/  FFMA R34, R81.reuse, R115, R34 ;  /* 0x0000007351227223 */ /* 0x040fe20000000022 */
[----:B------:R-:W-:Y:S01]  /*65c0*/  HADD2.F32 R122, -RZ, R121.H1_H1 ;  /* 0x30000079ff7a7230 */ /* 0x000fe20000004100 */
[----:B------:R1:W-:Y:S01]  /*65d0*/  STS.128 [R192+0x8010], R208 ;  /* 0x008010d0c0007388 */ /* 0x0003e20000000c00 */
[----:B------:R-:W-:Y:S02]  /*65e0*/  HADD2.F32 R121, -RZ, R123.H0_H0 ;  /* 0x2000007bff797230 */ /* 0x000fe40000004100 */
[C---:B------:R-:W-:Y:S01]  /*65f0*/  FFMA R39, R81.reuse, R118, R39 ;  /* 0x0000007651277223 */ /* 0x040fe20000000027 */
[C---:B------:R-:W-:Y:S01]  /*6600*/  FFMA R36, R81.reuse, R117, R36 ;  /* 0x0000007551247223 */ /* 0x040fe20000000024 */
[----:B------:R-:W-:Y:S01]  /*6610*/  FFMA R37, R81, R120, R37 ;  /* 0x0000007851257223 */ /* 0x000fe20000000025 */
[C---:B------:R-:W-:Y:S01]  /*6620*/  FMUL R38, R78.reuse, R42 ;  /* 0x0000002a4e267220 */ /* 0x040fe20000400000 */
[----:B------:R-:W-:Y:S01]  /*6630*/  ISETP.NE.AND P0, PT, R189, RZ, PT ;  /* 0x000000ffbd00720c */ /* 0x000fe20003f05270 */
[C---:B------:R-:W-:Y:S01]  /*6640*/  FMUL R43, R78.reuse, R43 ;  /* 0x0000002b4e2b7220 */ /* 0x040fe20000400000 */
[--C-:B------:R-:W-:Y:S01]  /*6650*/  HADD2.F32 R123, -RZ, R125.reuse.H0_H0 ;  /* 0x2000007dff7b7230 */ /* 0x100fe20000004100 */
[----:B------:R-:W-:Y:S01]  /*6660*/  F2FP.SATFINITE.E5M2.F32.PACK_AB_MERGE_C R212, R39, R34, RZ ;  /* 0x0000002227d4723e */ /* 0x000fe200048060ff */
[C---:B------:R-:W-:Y:S01]  /*6670*/  FFMA R38, R81.reuse, R119, R38 ;  /* 0x0000007751267223 */ /* 0x040fe20000000026 */
[C---:B------:R-:W-:Y:S01]  /*6680*/  FFMA R43, R81.reuse, R122, R43 ;  /* 0x0000007a512b7223 */ /* 0x040fe2000000002b */
[----:B------:R-:W-:Y:S01]  /*6690*/  FFMA R40, R81, R121, R40 ;  /* 0x0000007951287223 */ /* 0x000fe20000000028 */
[----:B------:R-:W-:Y:S01]  /*66a0*/  F2FP.SATFINITE.E5M2.F32.PACK_AB_MERGE_C R212, R33, R32, R212 ;  /* 0x0000002021d4723e */ /* 0x000fe200048060d4 */
[----:B------:R-:W-:Y:S01]  /*66b0*/  FFMA R41, R81, R124, R41 ;  /* 0x0000007c51297223 */ /* 0x000fe20000000029 */
[----:B------:R-:W-:Y:S01]  /*66c0*/  HADD2.F32 R126, -RZ, R125.H1_H1 ;  /* 0x3000007dff7e7230 */ /* 0x000fe20000004100 */
[----:B------:R-:W-:Y:S01]  /*66d0*/  F2FP.SATFINITE.E5M2.F32.PACK_AB_MERGE_C R213, R43, R38, RZ ;  /* 0x000000262bd5723e */ /* 0x000fe200048060ff */
[----:B------:R-:W-:Y:S02]  /*66e0*/  HADD2.F32 R125, -RZ, R127.H0_H0 ;  /* 0x2000007fff7d7230 */ /* 0x000fe40000004100 */
[C---:B------:R-:W-:Y:S01]  /*66f0*/  FMUL R42, R78.reuse, R46 ;  /* 0x0000002e4e2a7220 */ /* 0x040fe20000400000 */
[----:B------:R-:W-:Y:S01]  /*6700*/  FMUL R47, R78, R47 ;  /* 0x0000002f4e2f7220 */ /* 0x000fe20000400000 */
[--C-:B------:R-:W-:Y:S01]  /*6710*/  HADD2.F32 R127, -RZ, R129.reuse.H0_H0 ;  /* 0x20000081ff7f7230 */ /* 0x100fe20000004100 */
[----:B------:R-:W-:Y:S01]  /*6720*/  F2FP.SATFINITE.E5M2.F32.PACK_AB_MERGE_C R213, R37, R36, R213 ;  /* 0x0000002425d5723e */ /* 0x000fe200048060d5 */
[C---:B------:R-:W-:Y:S01]  /*6730*/  FFMA R42, R81.reuse, R123, R42 ;  /* 0x0000007b512a7223 */ /* 0x040fe2000000002a */
[C---:B------:R-:W-:Y:S01]  /*6740*/  FFMA R47, R81.reuse, R126, R47 ;  /* 0x0000007e512f7223 */ /* 0x040fe2000000002f */
[C---:B------:R-:W-:Y:S01]  /*6750*/  FFMA R44, R81.reuse, R125, R44 ;  /* 0x0000007d512c7223 */ /* 0x040fe2000000002c */
[----:B------:R-:W-:Y:S01]  /*6760*/  ISETP.NE.AND P6, PT, R198, RZ, PT ;  /* 0x000000ffc600720c */ /* 0x000fe20003fc5270 */
[----:B------:R-:W-:Y:S01]  /*6770*/  FFMA R45, R81, R128, R45 ;  /* 0x00000080512d7223 */ /* 0x000fe2000000002d */
[----:B------:R-:W-:Y:S01]  /*6780*/  HADD2.F32 R130, -RZ, R129.H1_H1 ;  /* 0x30000081ff827230 */ /* 0x000fe20000004100 */
[----:B------:R-:W-:Y:S01]  /*6790*/  F2FP.SATFINITE.E5M2.F32.PACK_AB_MERGE_C R214, R47, R42, RZ ;  /* 0x0000002a2fd6723e */ /* 0x000fe200048060ff */
[----:B------:R-:W-:Y:S02]  /*67a0*/  HADD2.F32 R129, -RZ, R131.H0_H0 ;  /* 0x20000083ff817230 */ /* 0x000fe40000004100 */
[C---:B------:R-:W-:Y:S01]  /*67b0*/  FMUL R46, R78.reuse, R50 ;  /* 0x000000324e2e7220 */ /* 0x040fe20000400000 */
[C---:B------:R-:W-:Y:S01]  /*67c0*/  FMUL R51, R78.reuse, R51 ;  /* 0x000000334e337220 */ /* 0x040fe20000400000 */
[--C-:B------:R-:W-:Y:S02]  /*67d0*/  HADD2.F32 R131, -RZ, R133.reuse.H0_H0 ;  /* 0x20000085ff837230 */ /* 0x100fe40000004100 */
[C---:B------:R-:W-:Y:S01]  /*67e0*/  FMUL R50, R78.reuse, R54 ;  /* 0x000000364e327220 */ /* 0x040fe20000400000 */
[C---:B------:R-:W-:Y:S01]  /*67f0*/  FFMA R46, R81.reuse, R127, R46 ;  /* 0x0000007f512e7223 */ /* 0x040fe2000000002e */
[----:B------:R-:W-:Y:S02]  /*6800*/  HADD2.F32 R134, -RZ, R133.H1_H1 ;  /* 0x30000085ff867230 */ /* 0x000fe40000004100 */
[C---:B------:R-:W-:Y:S01]  /*6810*/  FFMA R51, R81.reuse, R130, R51 ;  /* 0x0000008251337223 */ /* 0x040fe20000000033 */
[----:B------:R-:W-:Y:S02]  /*6820*/  HADD2.F32 R133, -RZ, R135.H0_H0 ;  /* 0x20000087ff857230 */ /* 0x000fe40000004100 */
[C---:B------:R-:W-:Y:S01]  /*6830*/  FMUL R55, R78.reuse, R55 ;  /* 0x000000374e377220 */ /* 0x040fe20000400000 */
[C---:B------:R-:W-:Y:S01]  /*6840*/  FFMA R48, R81.reuse, R129, R48 ;  /* 0x0000008151307223 */ /* 0x040fe20000000030 */
[C---:B------:R-:W-:Y:S01]  /*6850*/  FFMA R49, R81.reuse, R132, R49 ;  /* 0x0000008451317223 */ /* 0x040fe20000000031 */
[--C-:B------:R-:W-:Y:S02]  /*6860*/  HADD2.F32 R135, -RZ, R137.reuse.H0_H0 ;  /* 0x20000089ff877230 */ /* 0x100fe40000004100 */
[C---:B------:R-:W-:Y:S01]  /*6870*/  FFMA R50, R81.reuse, R131, R50 ;  /* 0x0000008351327223 */ /* 0x040fe20000000032 */
[----:B------:R-:W-:Y:S02]  /*6880*/  HADD2.F32 R138, -RZ, R137.H1_H1 ;  /* 0x30000089ff8a7230 */ /* 0x000fe40000004100 */
[C---:B------:R-:W-:Y:S01]  /*6890*/  FMUL R54, R78.reuse, R58 ;  /* 0x0000003a4e367220 */ /* 0x040fe20000400000 */
[----:B------:R-:W-:Y:S02]  /*68a0*/  HADD2.F32 R137, -RZ, R139.H0_H0 ;  /* 0x2000008bff897230 */ /* 0x000fe40000004100 */
[C---:B------:R-:W-:Y:S01]  /*68b0*/  FFMA R55, R81.reuse, R134, R55 ;  /* 0x0000008651377223 */ /* 0x040fe20000000037 */
        /* <DEDUP_REMOVED lines=16> */
[----:B------:R-:W-:Y:S01]  /*69c0*/  FFMA R63, R81, R142, R63 ;  /* 0x0000008e513f7223 */ /* 0x000fe2000000003f */
[----:B------:R-:W-:Y:S01]  /*69d0*/  FMUL R67, R78, R67 ;  /* 0x000000434e437220 */ /* 0x000fe20000400000 */
[----:B------:R-:W-:Y:S01]  /*69e0*/  F2FP.SATFINITE.E5M2.F32.PACK_AB_MERGE_C R215, R51, R46, RZ ;  /* 0x0000002e33d7723e */ /* 0x000fe200048060ff */
[C---:B------:R-:W-:Y:S01]  /*69f0*/  FFMA R60, R81.reuse, R141, R60 ;  /* 0x0000008d513c7223 */ /* 0x040fe2000000003c */
[C---:B------:R-:W-:Y:S01]  /*6a00*/  FFMA R61, R81.reuse, R144, R61 ;  /* 0x00000090513d7223 */ /* 0x040fe2000000003d */
[C---:B------:R-:W-:Y:S01]  /*6a10*/  FFMA R62, R81.reuse, R143, R62 ;  /* 0x0000008f513e7223 */ /* 0x040fe2000000003e */
[----:B------:R-:W-:Y:S01]  /*6a20*/  FFMA R67, R81, R146, R67 ;  /* 0x0000009251437223 */ /* 0x000fe20000000043 */
[----:B------:R-:W-:Y:S02]  /*6a30*/  F2FP.SATFINITE.E5M2.F32.PACK_AB_MERGE_C R214, R41, R40, R214 ;  /* 0x0000002829d6723e */ /* 0x000fe400048060d6 */
[----:B------:R-:W-:Y:S02]  /*6a40*/  F2FP.SATFINITE.E5M2.F32.PACK_AB_MERGE_C R215, R45, R44, R215 ;  /* 0x0000002c2dd7723e */ /* 0x000fe400048060d7 */
[----:B------:R-:W-:Y:S02]  /*6a50*/  F2FP.SATFINITE.E5M2.F32.PACK_AB_MERGE_C R216, R55, R50, RZ ;  /* 0x0000003237d8723e */ /* 0x000fe400048060ff */
[----:B------:R-:W-:Y:S01]  /*6a60*/  F2FP.SATFINITE.E5M2.F32.PACK_AB_MERGE_C R217, R59, R54, RZ ;  /* 0x000000363bd9723e */ /* 0x000fe200048060ff */
[----:B------:R1:W-:Y:S01]  /*6a70*/  STS.128 [R195+0x8020], R212 ;  /* 0x008020d4c3007388 */ /* 0x0003e20000000c00 */
[----:B------:R-:W-:Y:S02]  /*6a80*/  F2FP.SATFINITE.E5M2.F32.PACK_AB_MERGE_C R218, R63, R58, RZ ;  /* 0x0000003a3fda723e */ /* 0x000fe400048060ff */
[----:B------:R-:W-:Y:S02]  /*6a90*/  F2FP.SATFINITE.E5M2.F32.PACK_AB_MERGE_C R219, R67, R62, RZ ;  /* 0x0000003e43db723e */ /* 0x000fe400048060ff */
[----:B------:R-:W-:Y:S02]  /*6aa0*/  F2FP.SATFINITE.E5M2.F32.PACK_AB_MERGE_C R216, R49, R48, R216 ;  /* 0x0000003031d8723e */ /* 0x000fe400048060d8 */
[----:B------:R-:W-:Y:S02]  /*6ab0*/  F2FP.SATFINITE.E5M2.F32.PACK_AB_MERGE_C R217, R53, R52, R217 ;  /* 0x0000003435d9723e */ /* 0x000fe400048060d9 */
[----:B------:R-:W-:Y:S02]  /*6ac0*/  F2FP.SATFINITE.E5M2.F32.PACK_AB_MERGE_C R218, R57, R56, R218 ;  /* 0x0000003839da723e */ /* 0x000fe400048060da */
[----:B------:R-:W-:Y:S02]  /*6ad0*/  F2FP.SATFINITE.E5M2.F32.PACK_AB_MERGE_C R219, R61, R60, R219 ;  /* 0x0000003c3ddb723e */ /* 0x000fe400048060db */
[----:B------:R-:W-:Y:S02]  /*6ae0*/  LEA R204, R181, UR49, 0x3 ;  /* 0x00000031b5cc7c11 */ /* 0x000fe4000f8e18ff */
[----:B------:R-:W-:Y:S01]  /*6af0*/  @P6 SHF.L.U32 R221, R180, 0x1f, RZ ;  /* 0x0000001fb4dd6819 */ /* 0x000fe200000006ff */
[----:B------:R1:W-:Y:S01]  /*6b00*/  STS.128 [R194+0x8010], R216 ;  /* 0x008010d8c2007388 */ /* 0x0003e20000000c00 */
[----:B------:R-:W-:Y:S01]  /*6b10*/  @!PT LDS RZ, [RZ] ;  /* 0x00000000fffff984 */ /* 0x000fe20000000800 */
[----:B------:R-:W-:Y:S01]  /*6b20*/  @!PT LDS RZ, [RZ] ;  /* 0x00000000fffff984 */ /* 0x000fe20000000800 */
[----:B------:R-:W-:Y:S01]  /*6b30*/  @!PT LDS RZ, [RZ] ;  /* 0x00000000fffff984 */ /* 0x000fe20000000800 */
[----:B------:R-:W-:Y:S01]  /*6b40*/  @!PT LDS RZ, [RZ] ;  /* 0x00000000fffff984 */ /* 0x000fe20000000800 */
[----:B------:R2:W-:Y:S07]  /*6b50*/  MEMBAR.ALL.CTA ;  /* 0x0000000000007992 */ /* 0x0005ee0000008000 */
[----:B--2---:R-:W2:Y:S02]  /*6b60*/  FENCE.VIEW.ASYNC.S ;  /* 0x00000000000073c6 */ /* 0x004ea40000000000 */
[----:B--2---:R-:W-:Y:S06]  /*6b70*/  BAR.SYNC.DEFER_BLOCKING 0x1, 0x80 ;  /* 0x0042000000007b1d */ /* 0x004fec0000010000 */
[----:B------:R-:W-:Y:S05]  /*6b80*/  @P0 BRA `(.L_x_98) ;  /* 0x0000000000280947 */ /* 0x000fea0003800000 */
[----:B------:R-:W-:Y:S02]  /*6b90*/  UIADD3 UR4, UPT, UPT, UR49, 0x8200, URZ ;  /* 0x0000820031047890 */ /* 0x000fe4000fffe0ff */
[----:B------:R-:W-:Y:S01]  /*6ba0*/  UIADD3 UR6, UP0, UPT, UR52, 0x680, URZ ;  /* 0x0000068034067890 */ /* 0x000fe2000ff1e0ff */
[----:B------:R-:W-:Y:S03]  /*6bb0*/  UMOV UR43, UR36 ;  /* 0x00000024002b7c82 */ /* 0x000fe60008000000 */
[----:B------:R-:W-:Y:S01]  /*6bc0*/  MOV R188, UR4 ;  /* 0x0000000400bc7c02 */ /* 0x000fe20008000f00 */
[----:B------:R-:W-:Y:S03]  /*6bd0*/  UIADD3.X UR7, UPT, UPT, URZ, UR53, URZ, UP0, !UPT ;  /* 0x00000035ff077290 */ /* 0x000fe600087fe4ff */
[----:B------:R-:W-:Y:S11]  /*6be0*/  R2UR UR40, R188 ;  /* 0x00000000bc2872ca */ /* 0x000ff600000e0000 */
[----:B------:R-:W-:Y:S02]  /*6bf0*/  @!UPT UIADD3 URZ, UPT, UPT, URZ, URZ, URZ ;  /* 0x000000fffffff290 */ /* 0x000fe4000fffe0ff */
[----:B------:R2:W-:Y:S01]  /*6c00*/  UTMASTG.3D [UR40], [UR6] ;  /* 0x00000028060073b5 */ /* 0x0005e20008010000 */
[----:B------:R0:W-:Y:S01]  /*6c10*/  UTMACMDFLUSH ;  /* 0x00000000000079b7 */ /* 0x0001e20000000000 */
[----:B--2---:R-:W-:Y:S04]  /*6c20*/  DEPBAR.LE SB0, 0x1 ;  /* 0x000080400000791a */ /* 0x004fe80000000000 */
.L_x_98:
[----:B------:R-:W-:Y:S05]  /*6c30*/  BSYNC.RECONVERGENT B0 ;  /* 0x0000000000007941 */ /* 0x000fea0003800200 */
.L_x_97:
[----:B------:R-:W-:Y:S06]  /*6c40*/  BAR.SYNC.DEFER_BLOCKING 0x1, 0x80 ;  /* 0x0042000000007b1d */ /* 0x000fec0000010000 */
[----:B------:R-:W2:Y:S01]  /*6c50*/  @P6 SYNCS.PHASECHK.TRANS64.TRYWAIT P0, [R204+URZ+0x40], R221 ;  /* 0x000040ddcc0065a7 */ /* 0x000ea200080011ff */
[----:B------:R-:W-:Y:S01]  /*6c60*/  BSSY B1, `(.L_x_99) ;  /* 0x0000023000017945 */ /* 0x000fe20003800000 */
[----:B--2---:R-:W-:Y:S03]  /*6c70*/  @P6 SEL R196, RZ, 0x1, !P0 ;  /* 0x00000001ffc46807 */ /* 0x004fe60004000000 */
[----:B------:R-:W-:Y:S05]  /*6c80*/  @!P6 BRA `(.L_x_100) ;  /* 0x000000000080e947 */ /* 0x000fea0003800000 */
[----:B------:R-:W-:Y:S01]  /*6c90*/  ISETP.NE.AND P1, PT, R197, RZ, PT ;  /* 0x000000ffc500720c */ /* 0x000fe20003f25270 */
[----:B------:R-:W-:Y:S01]  /*6ca0*/  BSSY B0, `(.L_x_101) ;  /* 0x000000a000007945 */ /* 0x000fe20003800000 */
[----:B------:R-:W-:Y:S11]  /*6cb0*/  ISETP.NE.AND P0, PT, R196, RZ, PT ;  /* 0x000000ffc400720c */ /* 0x000ff60003f05270 */
[----:B------:R-:W-:Y:S04]  /*6cc0*/  @P1 IMAD R0, R181, 0x2000, R186 ;  /* 0x00002000b5001824 */ /* 0x000fe800078e02ba */
[C---:B------:R-:W-:Y:S01]  /*6cd0*/  @P1 IMAD.IADD R6, R0.reuse, 0x1, R199 ;  /* 0x0000000100061824 */ /* 0x040fe200078e02c7 */
[----:B------:R-:W-:Y:S03]  /*6ce0*/  @P1 IADD3 R4, PT, PT, R0, R207, RZ ;  /* 0x000000cf00041210 */ /* 0x000fe60007ffe0ff */
[----:B------:R-:W-:Y:S01]  /*6cf0*/  @P1 IMAD.IADD R2, R205, 0x1, R6 ;  /* 0x00000001cd021824 */ /* 0x000fe200078e0206 */
[----:B------:R-:W-:Y:S06]  /*6d00*/  @P0 BRA `(.L_x_102) ;  /* 0x00000000000c0947 */ /* 0x000fec0003800000 */
[----:B------:R-:W-:Y:S04]  /*6d10*/  SHF.L.U32 R3, R180, 0x1f, RZ ;  /* 0x0000001fb4037819 */ /* 0x000fe800000006ff */
[----:B------:R-:W2:Y:S02]  /*6d20*/  SYNCS.PHASECHK.TRANS64.TRYWAIT P0, [R204+URZ+0x40], R3 ;  /* 0x00004003cc0075a7 */ /* 0x000ea400080011ff */
[----:B--2---:R-:W-:Y:S05]  /*6d30*/  @!P0 BRA `(.L_x_103) ;  /* 0x0000004800cc8947 */ /* 0x004fea0003800000 */
.L_x_102:
[----:B------:R-:W-:Y:S05]  /*6d40*/  BSYNC B0 ;  /* 0x0000000000007941 */ /* 0x000fea0003800000 */
.L_x_101:
[----:B------:R-:W-:Y:S01]  /*6d50*/  ISETP.NE.AND P0, PT, R197, RZ, PT ;  /* 0x000000ffc500720c */ /* 0x000fe20003f05270 */
[----:B--2---:R-:W-:Y:S02]  /*6d60*/  VIADD R204, R204, 0x60 ;  /* 0x00000060cccc7836 */ /* 0x004fe40000000000 */
[----:B------:R-:W-:Y:S02]  /*6d70*/  IMAD.U32 R3, RZ, RZ, UR37 ;  /* 0x00000025ff037e24 */ /* 0x000fe4000f8e00ff */
[----:B------:R-:W-:Y:S03]  /*6d80*/  VIADD R181, R181, 0x1 ;  /* 0x00000001b5b57836 */ /* 0x000fe60000000000 */
[----:B------:R-:W-:Y:S05]  /*6d90*/  PRMT R3, R3, 0x654, R204 ;  /* 0x0000065403037816 */ /* 0x000fea00000000cc */
[----:B------:R2:W3:Y:S04]  /*6da0*/  @P0 LDS.128 R148, [R0] ;  /* 0x0000000000940984 */ /* 0x0004e80000000c00 */
[----:B------:R2:W4:Y:S04]  /*6db0*/  @P0 LDS.128 R156, [R4+0x20] ;  /* 0x00002000049c0984 */ /* 0x0005280000000c00 */
        /* <DEDUP_REMOVED lines=9> */
[----:B------:R-:W-:Y:S01]  /*6e50*/  SEL R181, R181, RZ, P0 ;  /* 0x000000ffb5b57207 */ /* 0x000fe20000000000 */
[----:B-----5:R5:W-:Y:S02]  /*6e60*/  SYNCS.ARRIVE.TRANS64.RED.A1T0 RZ, [R3+URZ], RZ ;  /* 0x000000ff03ff79a7 */ /* 0x020be400081004ff */
[----:B-----5:R-:W-:Y:S04]  /*6e70*/  SEL R3, RZ, 0x1, P0 ;  /* 0x00000001ff037807 */ /* 0x020fe80000000000 */
[----:B--234-:R-:W-:Y:S02]  /*6e80*/  LOP3.LUT R180, R180, R3, RZ, 0x3c, !PT ;  /* 0x00000003b4b47212 */ /* 0x01cfe400078e3cff */
.L_x_100:
[----:B------:R-:W-:Y:S05]  /*6e90*/  BSYNC B1 ;  /* 0x0000000000017941 */ /* 0x000fea0003800000 */
.L_x_99:
[----:B------:R-:W-:Y:S01]  /*6ea0*/  VIADD R0, R80, 0x40 ;  /* 0x0000004050007836 */ /* 0x000fe20000000000 */
[----:B------:R-:W-:Y:S04]  /*6eb0*/  BSSY.RECONVERGENT B6, `(.L_x_104) ;  /* 0x0000015000067945 */ /* 0x000fe80003800200 */
[----:B------:R-:W-:Y:S04]  /*6ec0*/  SHF.R.U32.HI R0, RZ, 0x15, R0 ;  /* 0x00000015ff007819 */ /* 0x000fe80000011600 */
[----:B------:R-:W-:Y:S11]  /*6ed0*/  LOP3.LUT P0, RZ, R0, 0x3, R173, 0x48, !PT ;  /* 0x0000000300ff7812 */ /* 0x000ff600078048ad */
[----:B------:R-:W-:Y:S02]  /*6ee0*/  @!UPT UIADD3 URZ, UPT, UPT, URZ, URZ, URZ ;  /* 0x000000fffffff290 */ /* 0x000fe4000fffe0ff */
[----:B------:R-:W-:Y:S05]  /*6ef0*/  @!P0 BRA `(.L_x_105) ;  /* 0x0000000000408947 */ /* 0x000fea0003800000 */
[----:B------:R-:W2:Y:S01]  /*6f00*/  LDCU.64 UR8, c[0x4][0x78] ;  /* 0x01000f00ff0877ac */ /* 0x000ea20008000a00 */
[----:B------:R-:W-:Y:S01]  /*6f10*/  MOV R3, 0x0 ;  /* 0x0000000000037802 */ /* 0x000fe20000000f00 */
[----:B------:R-:W-:Y:S02]  /*6f20*/  HFMA2 R12, -RZ, RZ, 0, 5.9604644775390625e-08 ;  /* 0x00000001ff0c7431 */ /* 0x000fe400000001ff */
[----:B------:R-:W-:Y:S02]  /*6f30*/  IMAD.MOV.U32 R8, RZ, RZ, 0x192 ;  /* 0x00000192ff087424 */ /* 0x000fe400078e00ff */
[----:B------:R-:W-:Y:S01]  /*6f40*/  IMAD.MOV.U32 R13, RZ, RZ, RZ ;  /* 0x000000ffff0d7224 */ /* 0x000fe200078e00ff */
[----:B------:R-:W3:Y:S01]  /*6f50*/  LDCU.64 UR6, c[0x4][0x80] ;  /* 0x01001000ff0677ac */ /* 0x000ee20008000a00 */
[----:B------:R-:W4:Y:S01]  /*6f60*/  LDC.64 R2, c[0x4][R3] ;  /* 0x0100000003027b82 */ /* 0x000f220000000a00 */
[----:B------:R-:W5:Y:S01]  /*6f70*/  LDCU.64 UR4, c[0x4][0x18] ;  /* 0x01000300ff0477ac */ /* 0x000f620008000a00 */
[----:B--2---:R-:W-:Y:S01]  /*6f80*/  MOV R5, UR9 ;  /* 0x0000000900057c02 */ /* 0x004fe20008000f00 */
[----:B------:R-:W-:Y:S01]  /*6f90*/  IMAD.U32 R4, RZ, RZ, UR8 ;  /* 0x00000008ff047e24 */ /* 0x000fe2000f8e00ff */
[----:B---3--:R-:W-:Y:S01]  /*6fa0*/  MOV R7, UR7 ;  /* 0x0000000700077c02 */ /* 0x008fe20008000f00 */
[----:B------:R-:W-:Y:S01]  /*6fb0*/  IMAD.U32 R6, RZ, RZ, UR6 ;  /* 0x00000006ff067e24 */ /* 0x000fe2000f8e00ff */
[----:B-----5:R-:W-:Y:S01]  /*6fc0*/  MOV R11, UR5 ;  /* 0x00000005000b7c02 */ /* 0x020fe20008000f00 */
[----:B------:R-:W-:Y:S02]  /*6fd0*/  IMAD.U32 R10, RZ, RZ, UR4 ;  /* 0x00000004ff0a7e24 */ /* 0x000fe4000f8e00ff */
[----:B------:R-:W-:Y:S07]  /*6fe0*/  LEPC R20, `(.L_x_105) ;  /* 0x000000001014794e */ /* 0x000fee0000000000 */
[----:B-1--4-:R-:W-:Y:S05]  /*6ff0*/  CALL.ABS.NOINC R2 ;  /* 0x0000000002007343 */ /* 0x012fea0003c00000 */
.L_x_105:
[----:B------:R-:W-:Y:S05]  /*7000*/  BSYNC.RECONVERGENT B6 ;  /* 0x0000000000067941 */ /* 0x000fea0003800200 */
.L_x_104:
[----:B------:R-:W-:Y:S01]  /*7010*/  F2FP.F16.E5M2.UNPACK_B R4, R149 ;  /* 0x00000095ff04723e */ /* 0x000fe200020004ff */
[----:B------:R-:W-:Y:S05]  /*7020*/  WARPSYNC.ALL ;  /* 0x0000000000007948 */ /* 0x000fea0003800000 */
[----:B------:R-:W-:Y:S01]  /*7030*/  R2UR UR4, R80 ;  /* 0x00000000500472ca */ /* 0x000fe200000e0000 */
[--C-:B------:R-:W-:Y:S01]  /*7040*/  HADD2.F32 R88, -RZ, R4.reuse.H0_H0 ;  /* 0x20000004ff587230 */ /* 0x100fe20000004100 */
[-C--:B------:R-:W-:Y:S01]  /*7050*/  F2FP.F16.E5M2.UNPACK_B R0, R148.reuse ;  /* 0x00000094ff00723e */ /* 0x080fe200020004ff */
[----:B------:R-:W-:Y:S01]  /*7060*/  HADD2.F32 R83, -RZ, R4.H1_H1 ;  /* 0x30000004ff537230 */ /* 0x000fe20000004100 */
[----:B------:R-:W-:Y:S01]  /*7070*/  F2FP.F16.E5M2.UNPACK_B R4, R151 ;  /* 0x00000097ff04723e */ /* 0x000fe200020004ff */
[----:B------:R-:W-:Y:S01]  /*7080*/  BSSY.RECONVERGENT B0, `(.L_x_106) ;  /* 0x0000116000007945 */ /* 0x000fe20003800200 */
[----:B------:R-:W-:Y:S01]  /*7090*/  F2FP.F16.E5M2.UNPACK_B R3, R148.H1 ;  /* 0x00000094ff03723e */ /* 0x000fe200030004ff */
[--C-:B------:R-:W-:Y:S01]  /*70a0*/  HADD2.F32 R2, -RZ, R0.reuse.H0_H0 ;  /* 0x20000000ff027230 */ /* 0x100fe20000004100 */
[----:B-1----:R-:W-:Y:S01]  /*70b0*/  F2FP.F16.E5M2.UNPACK_B R135, R162 ;  /* 0x000000a2ff87723e */ /* 0x002fe200020004ff */
[----:B------:R-:W-:Y:S01]  /*70c0*/  HADD2.F32 R82, -RZ, R0.H1_H1 ;  /* 0x30000000ff527230 */ /* 0x000fe20000004100 */
[----:B------:R-:W-:Y:S01]  /*70d0*/  F2FP.F16.E5M2.UNPACK_B R0, R149.H1 ;  /* 0x00000095ff00723e */ /* 0x000fe200030004ff */
[--C-:B------:R-:W-:Y:S01]  /*70e0*/  HADD2.F32 R84, -RZ, R3.reuse.H0_H0 ;  /* 0x20000003ff547230 */ /* 0x100fe20000004100 */
[----:B------:R-:W-:Y:S01]  /*70f0*/  F2FP.F16.E5M2.UNPACK_B R125, R159.H1 ;  /* 0x0000009fff7d723e */ /* 0x000fe200030004ff */
[----:B------:R-:W-:Y:S01]  /*7100*/  HADD2.F32 R86, -RZ, R3.H1_H1 ;  /* 0x30000003ff567230 */ /* 0x000fe20000004100 */
[-C--:B------:R-:W-:Y:S01]  /*7110*/  F2FP.F16.E5M2.UNPACK_B R3, R150.reuse ;  /* 0x00000096ff03723e */ /* 0x080fe200020004ff */
[--C-:B------:R-:W-:Y:S01]  /*7120*/  HADD2.F32 R90, -RZ, R0.reuse.H0_H0 ;  /* 0x20000000ff5a7230 */ /* 0x100fe20000004100 */
[----:B------:R-:W-:Y:S01]  /*7130*/  ISETP.NE.AND P0, PT, R189, RZ, PT ;  /* 0x000000ffbd00720c */ /* 0x000fe20003f05270 */
[----:B------:R-:W-:Y:S01]  /*7140*/  HADD2.F32 R85, -RZ, R0.H1_H1 ;  /* 0x30000000ff557230 */ /* 0x000fe20000004100 */
[----:B------:R-:W-:Y:S01]  /*7150*/  F2FP.F16.E5M2.UNPACK_B R0, R150.H1 ;  /* 0x00000096ff00723e */ /* 0x000fe200030004ff */
[--C-:B------:R-:W-:Y:S01]  /*7160*/  HADD2.F32 R92, -RZ, R3.reuse.H0_H0 ;  /* 0x20000003ff5c7230 */ /* 0x100fe20000004100 */
[----:B------:R-:W-:Y:S01]  /*7170*/  ISETP.NE.AND P6, PT, R198, RZ, PT ;  /* 0x000000ffc600720c */ /* 0x000fe20003fc5270 */
[----:B------:R-:W-:Y:S01]  /*7180*/  HADD2.F32 R87, -RZ, R3.H1_H1 ;  /* 0x30000003ff577230 */ /* 0x000fe20000004100 */
[----:B------:R-:W-:Y:S01]  /*7190*/  F2FP.F16.E5M2.UNPACK_B R3, R151.H1 ;  /* 0x00000097ff03723e */ /* 0x000fe200030004ff */
[--C-:B------:R-:W-:Y:S02]  /*71a0*/  HADD2.F32 R94, -RZ, R0.reuse.H0_H0 ;  /* 0x20000000ff5e7230 */ /* 0x100fe40000004100 */
[----:B------:R-:W-:Y:S01]  /*71b0*/  HADD2.F32 R89, -RZ, R0.H1_H1 ;  /* 0x30000000ff597230 */ /* 0x000fe20000004100 */
[-C--:B------:R-:W-:Y:S01]  /*71c0*/  F2FP.F16.E5M2.UNPACK_B R0, R152.reuse ;  /* 0x00000098ff00723e */ /* 0x080fe200020004ff */
[--C-:B------:R-:W-:Y:S02]  /*71d0*/  HADD2.F32 R96, -RZ, R4.reuse.H0_H0 ;  /* 0x20000004ff607230 */ /* 0x100fe40000004100 */
[----:B------:R-:W-:Y:S01]  /*71e0*/  HADD2.F32 R91, -RZ, R4.H1_H1 ;  /* 0x30000004ff5b7230 */ /* 0x000fe20000004100 */
[-C--:B------:R-:W-:Y:S01]  /*71f0*/  F2FP.F16.E5M2.UNPACK_B R4, R153.reuse ;  /* 0x00000099ff04723e */ /* 0x080fe200020004ff */
[--C-:B------:R-:W-:Y:S02]  /*7200*/  HADD2.F32 R100, -RZ, R0.reuse.H0_H0 ;  /* 0x20000000ff647230 */ /* 0x100fe40000004100 */
[----:B------:R-:W-:Y:S01]  /*7210*/  HADD2.F32 R95, -RZ, R0.H1_H1 ;  /* 0x30000000ff5f7230 */ /* 0x000fe20000004100 */
[----:B------:R-:W-:Y:S01]  /*7220*/  F2FP.F16.E5M2.UNPACK_B R0, R153.H1 ;  /* 0x00000099ff00723e */ /* 0x000fe200030004ff */
[--C-:B------:R-:W-:Y:S02]  /*7230*/  HADD2.F32 R98, -RZ, R3.reuse.H0_H0 ;  /* 0x20000003ff627230 */ /* 0x100fe40000004100 */
[----:B------:R-:W-:Y:S01]  /*7240*/  HADD2.F32 R93, -RZ, R3.H1_H1 ;  /* 0x30000003ff5d7230 */ /* 0x000fe20000004100 */
[----:B------:R-:W-:Y:S01]  /*7250*/  F2FP.F16.E5M2.UNPACK_B R3, R152.H1 ;  /* 0x00000098ff03723e */ /* 0x000fe200030004ff */
[--C-:B------:R-:W-:Y:S02]  /*7260*/  HADD2.F32 R106, -RZ, R0.reuse.H0_H0 ;  /* 0x20000000ff6a7230 */ /* 0x100fe40000004100 */
[----:B------:R-:W-:Y:S01]  /*7270*/  HADD2.F32 R101, -RZ, R0.H1_H1 ;  /* 0x30000000ff657230 */ /* 0x000fe20000004100 */
[-C--:B------:R-:W-:Y:S01]  /*7280*/  F2FP.F16.E5M2.UNPACK_B R0, R154.reuse.H1 ;  /* 0x0000009aff00723e */ /* 0x080fe200030004ff */
[--C-:B------:R-:W-:Y:S02]  /*7290*/  HADD2.F32 R104, -RZ, R4.reuse.H0_H0 ;  /* 0x20000004ff687230 */ /* 0x100fe40000004100 */
[----:B------:R-:W-:Y:S01]  /*72a0*/  HADD2.F32 R99, -RZ, R4.H1_H1 ;  /* 0x30000004ff637230 */ /* 0x000fe20000004100 */
[----:B------:R-:W-:Y:S01]  /*72b0*/  F2FP.F16.E5M2.UNPACK_B R4, R155 ;  /* 0x0000009bff04723e */ /* 0x000fe200020004ff */
[--C-:B------:R-:W-:Y:S02]  /*72c0*/  HADD2.F32 R102, -RZ, R3.reuse.H0_H0 ;  /* 0x20000003ff667230 */ /* 0x100fe40000004100 */
[----:B------:R-:W-:Y:S01]  /*72d0*/  HADD2.F32 R97, -RZ, R3.H1_H1 ;  /* 0x30000003ff617230 */ /* 0x000fe20000004100 */
[----:B------:R-:W-:Y:S01]  /*72e0*/  F2FP.F16.E5M2.UNPACK_B R3, R154 ;  /* 0x0000009aff03723e */ /* 0x000fe200020004ff */
[--C-:B------:R-:W-:Y:S02]  /*72f0*/  HADD2.F32 R110, -RZ, R0.reuse.H0_H0 ;  /* 0x20000000ff6e7230 */ /* 0x100fe40000004100 */
[----:B------:R-:W-:Y:S01]  /*7300*/  HADD2.F32 R105, -RZ, R0.H1_H1 ;  /* 0x30000000ff697230 */ /* 0x000fe20000004100 */
[-C--:B------:R-:W-:Y:S01]  /*7310*/  F2FP.F16.E5M2.UNPACK_B R0, R156.reuse ;  /* 0x0000009cff00723e */ /* 0x080fe200020004ff */
[--C-:B------:R-:W-:Y:S02]  /*7320*/  HADD2.F32 R112, -RZ, R4.reuse.H0_H0 ;  /* 0x20000004ff707230 */ /* 0x100fe40000004100 */
[----:B------:R-:W-:Y:S01]  /*7330*/  HADD2.F32 R107, -RZ, R4.H1_H1 ;  /* 0x30000004ff6b7230 */ /* 0x000fe20000004100 */
[----:B------:R-:W-:Y:S01]  /*7340*/  F2FP.F16.E5M2.UNPACK_B R4, R157 ;  /* 0x0000009dff04723e */ /* 0x000fe200020004ff */
[--C-:B------:R-:W-:Y:S02]  /*7350*/  HADD2.F32 R108, -RZ, R3.reuse.H0_H0 ;  /* 0x20000003ff6c7230 */ /* 0x100fe40000004100 */
[----:B------:R-:W-:Y:S01]  /*7360*/  HADD2.F32 R103, -RZ, R3.H1_H1 ;  /* 0x30000003ff677230 */ /* 0x000fe20000004100 */
[----:B------:R-:W-:Y:S01]  /*7370*/  F2FP.F16.E5M2.UNPACK_B R3, R155.H1 ;  /* 0x0000009bff03723e */ /* 0x000fe200030004ff */
[--C-:B------:R-:W-:Y:S02]  /*7380*/  HADD2.F32 R116, -RZ, R0.reuse.H0_H0 ;  /* 0x20000000ff747230 */ /* 0x100fe40000004100 */
[----:B------:R-:W-:Y:S01]  /*7390*/  HADD2.F32 R111, -RZ, R0.H1_H1 ;  /* 0x30000000ff6f7230 */ /* 0x000fe20000004100 */
[----:B------:R-:W-:Y:S01]  /*73a0*/  F2FP.F16.E5M2.UNPACK_B R0, R156.H1 ;  /* 0x0000009cff00723e */ /* 0x000fe200030004ff */
[--C-:B------:R-:W-:Y:S02]  /*73b0*/  HADD2.F32 R120, -RZ, R4.reuse.H0_H0 ;  /* 0x20000004ff787230 */ /* 0x100fe40000004100 */
[----:B------:R-:W-:Y:S02]  /*73c0*/  HADD2.F32 R115, -RZ, R4.H1_H1 ;  /* 0x30000004ff737230 */ /* 0x000fe40000004100 */
[--C-:B------:R-:W-:Y:S01]  /*73d0*/  HADD2.F32 R114, -RZ, R3.reuse.H0_H0 ;  /* 0x20000003ff727230 */ /* 0x100fe20000004100 */
[----:B------:R-:W1:Y:S01]  /*73e0*/  LDTM.x64 R4, tmem[UR4+0x40] ;  /* 0x00004004000479ee */ /* 0x000e620008340000 */
[----:B------:R-:W-:Y:S01]  /*73f0*/  HADD2.F32 R109, -RZ, R3.H1_H1 ;  /* 0x30000003ff6d7230 */ /* 0x000fe20000004100 */
[----:B------:R-:W-:Y:S01]  /*7400*/  F2FP.F16.E5M2.UNPACK_B R3, R157.H1 ;  /* 0x0000009dff03723e */ /* 0x000fe200030004ff */
        /* <DEDUP_REMOVED lines=14> */
[----:B------:R-:W-:Y:S01]  /*74f0*/  F2FP.F16.E5M2.UNPACK_B R0, R160.H1 ;  /* 0x000000a0ff00723e */ /* 0x000fe200030004ff */
[--C-:B------:R-:W-:Y:S02]  /*7500*/  HADD2.F32 R132, -RZ, R3.reuse.H0_H0 ;  /* 0x20000003ff847230 */ /* 0x100fe40000004100 */
[C---:B-1----:R-:W-:Y:S01]  /*7510*/  FMUL R7, R78.reuse, R7 ;  /* 0x000000074e077220 */ /* 0x042fe20000400000 */
        /* <DEDUP_REMOVED lines=10> */
[C---:B------:R-:W-:Y:S01]  /*75c0*/  FMUL R0, R78.reuse, R4 ;  /* 0x000000044e007220 */ /* 0x040fe20000400000 */
[--C-:B------:R-:W-:Y:S01]  /*75d0*/  HADD2.F32 R140, -RZ, R135.reuse.H0_H0 ;  /* 0x20000087ff8c7230 */ /* 0x100fe20000004100 */
[----:B------:R-:W-:Y:S01]  /*75e0*/  F2FP.F16.E5M2.UNPACK_B R4, R163 ;  /* 0x000000a3ff04723e */ /* 0x000fe200020004ff */
[----:B------:R-:W-:Y:S02]  /*75f0*/  HADD2.F32 R135, -RZ, R135.H1_H1 ;  /* 0x30000087ff877230 */ /* 0x000fe40000004100 */
[C---:B------:R-:W-:Y:S01]  /*7600*/  FFMA R0, R81.reuse, R2, R0 ;  /* 0x0000000251007223 */ /* 0x040fe20000000000 */
[C---:B------:R-:W-:Y:S01]  /*7610*/  FMUL R2, R78.reuse, R5 ;  /* 0x000000054e027220 */ /* 0x040fe20000400000 */
[--C-:B------:R-:W-:Y:S01]  /*7620*/  HADD2.F32 R142, -RZ, R3.reuse.H0_H0 ;  /* 0x20000003ff8e7230 */ /* 0x100fe20000004100 */
[----:B------:R-:W-:Y:S01]  /*7630*/  F2FP.F16.E5M2.UNPACK_B R5, R163.H1 ;  /* 0x000000a3ff05723e */ /* 0x000fe200030004ff */
[----:B------:R-:W-:Y:S02]  /*7640*/  HADD2.F32 R137, -RZ, R3.H1_H1 ;  /* 0x30000003ff897230 */ /* 0x000fe40000004100 */
[C---:B------:R-:W-:Y:S01]  /*7650*/  FFMA R2, R81.reuse, R82, R2 ;  /* 0x0000005251027223 */ /* 0x040fe20000000002 */
[--C-:B------:R-:W-:Y:S02]  /*7660*/  HADD2.F32 R82, -RZ, R4.reuse.H0_H0 ;  /* 0x20000004ff527230 */ /* 0x100fe40000004100 */
[C---:B------:R-:W-:Y:S01]  /*7670*/  FMUL R3, R78.reuse, R6 ;  /* 0x000000064e037220 */ /* 0x040fe20000400000 */
[----:B------:R-:W-:Y:S02]  /*7680*/  HADD2.F32 R139, -RZ, R4.H1_H1 ;  /* 0x30000004ff8b7230 */ /* 0x000fe40000004100 */
[C---:B------:R-:W-:Y:S01]  /*7690*/  FMUL R4, R78.reuse, R9 ;  /* 0x000000094e047220 */ /* 0x040fe20000400000 */
[--C-:B------:R-:W-:Y:S02]  /*76a0*/  HADD2.F32 R141, -RZ, R5.reuse.H1_H1 ;  /* 0x30000005ff8d7230 */ /* 0x100fe40000004100 */
[C---:B------:R-:W-:Y:S01]  /*76b0*/  FFMA R3, R81.reuse, R84, R3 ;  /* 0x0000005451037223 */ /* 0x040fe20000000003 */
[----:B------:R-:W-:Y:S01]  /*76c0*/  FFMA R7, R81, R86, R7 ;  /* 0x0000005651077223 */ /* 0x000fe20000000007 */
[----:B------:R-:W-:Y:S02]  /*76d0*/  HADD2.F32 R84, -RZ, R5.H0_H0 ;  /* 0x20000005ff547230 */ /* 0x000fe40000004100 */
[C---:B------:R-:W-:Y:S01]  /*76e0*/  FMUL R5, R78.reuse, R10 ;  /* 0x0000000a4e057220 */ /* 0x040fe20000400000 */
[C---:B------:R-:W-:Y:S01]  /*76f0*/  FMUL R6, R78.reuse, R11 ;  /* 0x0000000b4e067220 */ /* 0x040fe20000400000 */
[C---:B------:R-:W-:Y:S01]  /*7700*/  FMUL R11, R78.reuse, R16 ;  /* 0x000000104e0b7220 */ /* 0x040fe20000400000 */
[----:B------:R-:W-:Y:S01]  /*7710*/  F2FP.SATFINITE.E5M2.F32.PACK_AB_MERGE_C R143, R7, R3, RZ ;  /* 0x00000003078f723e */ /* 0x000fe200048060ff */
[C---:B------:R-:W-:Y:S01]  /*7720*/  FMUL R3, R78.reuse, R8 ;  /* 0x000000084e037220 */ /* 0x040fe20000400000 */
[C---:B------:R-:W-:Y:S01]  /*7730*/  FMUL R7, R78.reuse, R12 ;  /* 0x0000000c4e077220 */ /* 0x040fe20000400000 */
[C---:B------:R-:W-:Y:S01]  /*7740*/  FMUL R8, R78.reuse, R13 ;  /* 0x0000000d4e087220 */ /* 0x040fe20000400000 */
[C---:B------:R-:W-:Y:S01]  /*7750*/  FMUL R12, R78.reuse, R17 ;  /* 0x000000114e0c7220 */ /* 0x040fe20000400000 */
[C---:B------:R-:W-:Y:S01]  /*7760*/  FFMA R3, R81.reuse, R88, R3 ;  /* 0x0000005851037223 */ /* 0x040fe20000000003 */
[C---:B------:R-:W-:Y:S01]  /*7770*/  FFMA R4, R81.reuse, R83, R4 ;  /* 0x0000005351047223 */ /* 0x040fe20000000004 */
[C---:B------:R-:W-:Y:S01]  /*7780*/  FFMA R5, R81.reuse, R90, R5 ;  /* 0x0000005a51057223 */ /* 0x040fe20000000005 */
[C---:B------:R-:W-:Y:S01]  /*7790*/  FFMA R6, R81.reuse, R85, R6 ;  /* 0x0000005551067223 */ /* 0x040fe20000000006 */
[C---:B------:R-:W-:Y:S01]  /*77a0*/  FFMA R7, R81.reuse, R92, R7 ;  /* 0x0000005c51077223 */ /* 0x040fe20000000007 */
[C---:B------:R-:W-:Y:S01]  /*77b0*/  FFMA R8, R81.reuse, R87, R8 ;  /* 0x0000005751087223 */ /* 0x040fe20000000008 */
[C---:B------:R-:W-:Y:S01]  /*77c0*/  FMUL R16, R78.reuse, R21 ;  /* 0x000000154e107220 */ /* 0x040fe20000400000 */
[----:B------:R-:W-:Y:S01]  /*77d0*/  FMUL R9, R78, R14 ;  /* 0x0000000e4e097220 */ /* 0x000fe20000400000 */
[----:B------:R-:W-:Y:S01]  /*77e0*/  F2FP.SATFINITE.E5M2.F32.PACK_AB_MERGE_C R5, R6, R5, RZ ;  /* 0x000000050605723e */ /* 0x000fe200048060ff */
[C---:B------:R-:W-:Y:S01]  /*77f0*/  FMUL R10, R78.reuse, R15 ;  /* 0x0000000f4e0a7220 */ /* 0x040fe20000400000 */
[C---:B------:R-:W-:Y:S01]  /*7800*/  FMUL R15, R78.reuse, R20 ;  /* 0x000000144e0f7220 */ /* 0x040fe20000400000 */
[C---:B------:R-:W-:Y:S01]  /*7810*/  FFMA R9, R81.reuse, R94, R9 ;  /* 0x0000005e51097223 */ /* 0x040fe20000000009 */
[C---:B------:R-:W-:Y:S01]  /*7820*/  FMUL R20, R78.reuse, R25 ;  /* 0x000000194e147220 */ /* 0x040fe20000400000 */
[C---:B------:R-:W-:Y:S01]  /*7830*/  FFMA R10, R81.reuse, R89, R10 ;  /* 0x00000059510a7223 */ /* 0x040fe2000000000a */
[C---:B------:R-:W-:Y:S01]  /*7840*/  FFMA R11, R81.reuse, R96, R11 ;  /* 0x00000060510b7223 */ /* 0x040fe2000000000b */
[C---:B------:R-:W-:Y:S01]  /*7850*/  FFMA R12, R81.reuse, R91, R12 ;  /* 0x0000005b510c7223 */ /* 0x040fe2000000000c */
[C---:B------:R-:W-:Y:S01]  /*7860*/  FMUL R13, R78.reuse, R18 ;  /* 0x000000124e0d7220 */ /* 0x040fe20000400000 */
[----:B------:R-:W-:Y:S01]  /*7870*/  FMUL R14, R78, R19 ;  /* 0x000000134e0e7220 */ /* 0x000fe20000400000 */
[----:B------:R-:W-:Y:S01]  /*7880*/  F2FP.SATFINITE.E5M2.F32.PACK_AB_MERGE_C R9, R10, R9, RZ ;  /* 0x000000090a09723e */ /* 0x000fe200048060ff */
[C---:B------:R-:W-:Y:S01]  /*7890*/  FMUL R19, R78.reuse, R24 ;  /* 0x000000184e137220 */ /* 0x040fe20000400000 */
        /* <DEDUP_REMOVED lines=17> */
[----:B------:R-:W-:Y:S01]  /*79b0*/  FMUL R27, R78, R32 ;  /* 0x000000204e1b7220 */ /* 0x000fe20000400000 */
[C---:B------:R-:W-:Y:S01]  /*79c0*/  FFMA R21, R81.reuse, R106, R21 ;  /* 0x0000006a51157223 */ /* 0x040fe20000000015 */
[C---:B------:R-:W-:Y:S01]  /*79d0*/  FFMA R22, R81.reuse, R101, R22 ;  /* 0x0000006551167223 */ /* 0x040fe20000000016 */
[----:B------:R-:W-:Y:S01]  /*79e0*/  F2FP.SATFINITE.E5M2.F32.PACK_AB_MERGE_C R16, R16, R15, R17 ;  /* 0x0000000f1010723e */ /* 0x000fe20004806011 */
[C---:B------:R-:W-:Y:S01]  /*79f0*/  FFMA R23, R81.reuse, R108, R23 ;  /* 0x0000006c51177223 */ /* 0x040fe20000000017 */
[C---:B------:R-:W-:Y:S01]  /*7a00*/  FFMA R24, R81.reuse, R103, R24 ;  /* 0x0000006751187223 */ /* 0x040fe20000000018 */
[----:B------:R-:W-:Y:S01]  /*7a10*/  FMUL R32, R78, R37 ;  /* 0x000000254e207220 */ /* 0x000fe20000400000 */
[----:B------:R-:W-:Y:S01]  /*7a20*/  F2FP.SATFINITE.E5M2.F32.PACK_AB_MERGE_C R21, R22, R21, RZ ;  /* 0x000000151615723e */ /* 0x000fe200048060ff */
[C---:B------:R-:W-:Y:S01]  /*7a30*/  FMUL R25, R78.reuse, R30 ;  /* 0x0000001e4e197220 */ /* 0x040fe20000400000 */
[C---:B------:R-:W-:Y:S01]  /*7a40*/  FMUL R26, R78.reuse, R31 ;  /* 0x0000001f4e1a7220 */ /* 0x040fe20000400000 */
[----:B------:R-:W-:Y:S01]  /*7a50*/  FMUL R31, R78, R36 ;  /* 0x000000244e1f7220 */ /* 0x000fe20000400000 */
[----:B------:R-:W-:Y:S01]  /*7a60*/  F2FP.SATFINITE.E5M2.F32.PACK_AB_MERGE_C R17, R20, R19, R21 ;  /* 0x000000131411723e */ /* 0x000fe20004806015 */
        /* <DEDUP_REMOVED lines=8> */
[----:B------:R-:W-:Y:S01]  /*7af0*/  FMUL R35, R78, R40 ;  /* 0x000000284e237220 */ /* 0x000fe20000400000 */
[C---:B------:R-:W-:Y:S01]  /*7b00*/  FFMA R29, R81.reuse, R114, R29 ;  /* 0x00000072511d7223 */ /* 0x040fe2000000001d */
[----:B------:R-:W-:Y:S01]  /*7b10*/  F2FP.SATFINITE.E5M2.F32.PACK_AB_MERGE_C R18, R24, R23, R18 ;  /* 0x000000171812723e */ /* 0x000fe20004806012 */
        /* <DEDUP_REMOVED lines=22> */
[C---:B------:R-:W-:Y:S01]  /*7c80*/  FMUL R41, R78.reuse, R46 ;  /* 0x0000002e4e297220 */ /* 0x040fe20000400000 */
[C---:B------:R-:W-:Y:S01]  /*7c90*/  FMUL R42, R78.reuse, R47 ;  /* 0x0000002f4e2a7220 */ /* 0x040fe20000400000 */
[C---:B------:R-:W-:Y:S01]  /*7ca0*/  FFMA R40, R81.reuse, R119, R40 ;  /* 0x0000007751287223 */ /* 0x040fe20000000028 */
[--C-:B------:R-:W-:Y:S02]  /*7cb0*/  HADD2.F32 R130, -RZ, R125.reuse.H0_H0 ;  /* 0x2000007dff827230 */ /* 0x100fe40000004100 */
[C---:B------:R-:W-:Y:S01]  /*7cc0*/  FFMA R41, R81.reuse, R126, R41 ;  /* 0x0000007e51297223 */ /* 0x040fe20000000029 */
[----:B------:R-:W-:Y:S02]  /*7cd0*/  HADD2.F32 R125, -RZ, R125.H1_H1 ;  /* 0x3000007dff7d7230 */ /* 0x000fe40000004100 */
[C---:B------:R-:W-:Y:S01]  /*7ce0*/  FMUL R45, R78.reuse, R50 ;  /* 0x000000324e2d7220 */ /* 0x040fe20000400000 */
[C---:B------:R-:W-:Y:S01]  /*7cf0*/  FFMA R42, R81.reuse, R121, R42 ;  /* 0x00000079512a7223 */ /* 0x040fe2000000002a */
[C---:B------:R-:W-:Y:S01]  /*7d00*/  FMUL R46, R78.reuse, R51 ;  /* 0x000000334e2e7220 */ /* 0x040fe20000400000 */
[C---:B------:R-:W-:Y:S01]  /*7d10*/  FFMA R43, R81.reuse, R128, R43 ;  /* 0x00000080512b7223 */ /* 0x040fe2000000002b */
[C---:B------:R-:W-:Y:S01]  /*7d20*/  FMUL R47, R78.reuse, R52 ;  /* 0x000000344e2f7220 */ /* 0x040fe20000400000 */
        /* <DEDUP_REMOVED lines=10> */
[C---:B------:R-:W-:Y:S01]  /*7dd0*/  FFMA R45, R81.reuse, R130, R45 ;  /* 0x00000082512d7223 */ /* 0x040fe2000000002d */
[C---:B------:R-:W-:Y:S01]  /*7de0*/  FMUL R59, R78.reuse, R64 ;  /* 0x000000404e3b7220 */ /* 0x040fe20000400000 */
[C---:B------:R-:W-:Y:S01]  /*7df0*/  FMUL R60, R78.reuse, R65 ;  /* 0x000000414e3c7220 */ /* 0x040fe20000400000 */
[C---:B------:R-:W-:Y:S01]  /*7e00*/  FMUL R61, R78.reuse, R66 ;  /* 0x000000424e3d7220 */ /* 0x040fe20000400000 */
[----:B------:R-:W-:Y:S01]  /*7e10*/  FMUL R62, R78, R67 ;  /* 0x000000434e3e7220 */ /* 0x000fe20000400000 */
[C---:B------:R-:W-:Y:S01]  /*7e20*/  FFMA R46, R81.reuse, R125, R46 ;  /* 0x0000007d512e7223 */ /* 0x040fe2000000002e */
[----:B------:R-:W-:Y:S01]  /*7e30*/  F2FP.SATFINITE.E5M2.F32.PACK_AB_MERGE_C R64, R2, R0, R143 ;  /* 0x000000000240723e */ /* 0x000fe2000480608f */
[C---:B------:R-:W-:Y:S01]  /*7e40*/  FFMA R47, R81.reuse, R132, R47 ;  /* 0x00000084512f7223 */ /* 0x040fe2000000002f */
[----:B------:R-:W-:Y:S01]  /*7e50*/  F2FP.SATFINITE.E5M2.F32.PACK_AB_MERGE_C R65, R4, R3, R5 ;  /* 0x000000030441723e */ /* 0x000fe20004806005 */
[C---:B------:R-:W-:Y:S01]  /*7e60*/  FFMA R48, R81.reuse, R127, R48 ;  /* 0x0000007f51307223 */ /* 0x040fe20000000030 */
[----:B------:R-:W-:Y:S01]  /*7e70*/  F2FP.SATFINITE.E5M2.F32.PACK_AB_MERGE_C R66, R8, R7, R9 ;  /* 0x000000070842723e */ /* 0x000fe20004806009 */
[C---:B------:R-:W-:Y:S01]  /*7e80*/  FFMA R49, R81.reuse, R134, R49 ;  /* 0x0000008651317223 */ /* 0x040fe20000000031 */
[----:B------:R-:W-:Y:S01]  /*7e90*/  F2FP.SATFINITE.E5M2.F32.PACK_AB_MERGE_C R67, R12, R11, R13 ;  /* 0x0000000b0c43723e */ /* 0x000fe2000480600d */
[----:B------:R-:W-:Y:S01]  /*7ea0*/  FMUL R53, R78, R58 ;  /* 0x0000003a4e357220 */ /* 0x000fe20000400000 */
[C---:B------:R-:W-:Y:S01]  /*7eb0*/  FFMA R50, R81.reuse, R129, R50 ;  /* 0x0000008151327223 */ /* 0x040fe20000000032 */
[C---:B------:R-:W-:Y:S01]  /*7ec0*/  FFMA R51, R81.reuse, R136, R51 ;  /* 0x0000008851337223 */ /* 0x040fe20000000033 */
[C---:B------:R-:W-:Y:S01]  /*7ed0*/  FFMA R52, R81.reuse, R131, R52 ;  /* 0x0000008351347223 */ /* 0x040fe20000000034 */
[----:B------:R1:W-:Y:S01]  /*7ee0*/  STS.128 [R172+UR49+0xa200], R64 ;  /* 0x00a20040ac007988 */ /* 0x0003e20008000c31 */
[C---:B------:R-:W-:Y:S01]  /*7ef0*/  FFMA R53, R81.reuse, R138, R53 ;  /* 0x0000008a51357223 */ /* 0x040fe20000000035 */
[----:B------:R-:W-:Y:S01]  /*7f00*/  F2FP.SATFINITE.E5M2.F32.PACK_AB_MERGE_C R37, R38, R37, RZ ;  /* 0x000000252625723e */ /* 0x000fe200048060ff */
[C---:B------:R-:W-:Y:S01]  /*7f10*/  FFMA R54, R81.reuse, R133, R54 ;  /* 0x0000008551367223 */ /* 0x040fe20000000036 */
[----:B------:R-:W-:Y:S01]  /*7f20*/  FMUL R58, R78, R63 ;  /* 0x0000003f4e3a7220 */ /* 0x000fe20000400000 */
[C---:B------:R-:W-:Y:S01]  /*7f30*/  FFMA R55, R81.reuse, R140, R55 ;  /* 0x0000008c51377223 */ /* 0x040fe20000000037 */
[C---:B------:R-:W-:Y:S01]  /*7f40*/  FFMA R56, R81.reuse, R135, R56 ;  /* 0x0000008751387223 */ /* 0x040fe20000000038 */
[C---:B------:R-:W-:Y:S01]  /*7f50*/  FFMA R57, R81.reuse, R142, R57 ;  /* 0x0000008e51397223 */ /* 0x040fe20000000039 */
[----:B------:R1:W-:Y:S01]  /*7f60*/  STS.128 [R192+0xa010], R16 ;  /* 0x00a01010c0007388 */ /* 0x0003e20000000c00 */
[----:B------:R-:W-:Y:S01]  /*7f70*/  F2FP.SATFINITE.E5M2.F32.PACK_AB_MERGE_C R33, R36, R35, R37 ;  /* 0x000000232421723e */ /* 0x000fe20004806025 */
[C---:B------:R-:W-:Y:S01]  /*7f80*/  FFMA R58, R81.reuse, R137, R58 ;  /* 0x00000089513a7223 */ /* 0x040fe2000000003a */
[----:B------:R-:W-:Y:S01]  /*7f90*/  F2FP.SATFINITE.E5M2.F32.PACK_AB_MERGE_C R34, R42, R41, RZ ;  /* 0x000000292a22723e */ /* 0x000fe200048060ff */
[C---:B------:R-:W-:Y:S01]  /*7fa0*/  FFMA R59, R81.reuse, R82, R59 ;  /* 0x00000052513b7223 */ /* 0x040fe2000000003b */
[----:B------:R-:W-:Y:S01]  /*7fb0*/  F2FP.SATFINITE.E5M2.F32.PACK_AB_MERGE_C R35, R46, R45, RZ ;  /* 0x0000002d2e23723e */ /* 0x000fe200048060ff */
        /* <DEDUP_REMOVED lines=25> */
[----:B------:R-:W-:Y:S02]  /*8150*/  UIADD3 UR8, UP0, UPT, UR52, 0x680, URZ ;  /* 0x0000068034087890 */ /* 0x000fe4000ff1e0ff */
[----:B------:R-:W-:Y:S02]  /*8160*/  UIADD3 UR5, UPT, UPT, UR41, 0x40, URZ ;  /* 0x0000004029057890 */ /* 0x000fe4000fffe0ff */
[----:B------:R-:W-:Y:S02]  /*8170*/  UIADD3 UR4, UPT, UPT, UR49, 0xa200, URZ ;  /* 0x0000a20031047890 */ /* 0x000fe4000fffe0ff */
[----:B------:R-:W-:Y:S01]  /*8180*/  UIADD3.X UR9, UPT, UPT, URZ, UR53, URZ, UP0, !UPT ;  /* 0x00000035ff097290 */ /* 0x000fe200087fe4ff */
[----:B------:R-:W-:Y:S01]  /*8190*/  UMOV UR6, UR42 ;  /* 0x0000002a00067c82 */ /* 0x000fe20008000000 */
[----:B------:R-:W-:Y:S07]  /*81a0*/  UMOV UR7, UR36 ;  /* 0x0000002400077c82 */ /* 0x000fee0008000000 */
[----:B------:R2:W-:Y:S01]  /*81b0*/  UTMASTG.3D [UR4], [UR8] ;  /* 0x00000004080073b5 */ /* 0x0005e20008010000 */
[----:B------:R0:W-:Y:S01]  /*81c0*/  UTMACMDFLUSH ;  /* 0x00000000000079b7 */ /* 0x0001e20000000000 */
[----:B--2---:R-:W-:Y:S04]  /*81d0*/  DEPBAR.LE SB0, 0x1 ;  /* 0x000080400000791a */ /* 0x004fe80000000000 */
.L_x_107:
[----:B------:R-:W-:Y:S05]  /*81e0*/  BSYNC.RECONVERGENT B0 ;  /* 0x0000000000007941 */ /* 0x000fea0003800200 */
.L_x_106:
        /* <DEDUP_REMOVED lines=16> */
.L_x_111:
[----:B------:R-:W-:Y:S05]  /*82f0*/  BSYNC B0 ;  /* 0x0000000000007941 */ /* 0x000fea0003800000 */
.L_x_110:
        /* <DEDUP_REMOVED lines=20> */
.L_x_109:
[----:B------:R-:W-:Y:S05]  /*8440*/  BSYNC B1 ;  /* 0x0000000000017941 */ /* 0x000fea0003800000 */
.L_x_108:
[----:B--2---:R-:W-:Y:S01]  /*8450*/  VIADD R0, R80, 0x80 ;  /* 0x0000008050007836 */ /* 0x004fe20000000000 */
        /* <DEDUP_REMOVED lines=10> */
[----:B------:R-:W5:Y:S01]  /*8500*/  LDCU.64 UR6, c[0x4][0x80] ;  /* 0x01001000ff0677ac */ /* 0x000f620008000a00 */
[----:B------:R-:W1:Y:S01]  /*8510*/  LDC.64 R2, c[0x4][R3] ;  /* 0x0100000003027b82 */ /* 0x000e620000000a00 */
[----:B------:R-:W3:Y:S01]  /*8520*/  LDCU.64 UR4, c[0x4][0x18] ;  /* 0x01000300ff0477ac */ /* 0x000ee20008000a00 */
[----:B--2---:R-:W-:Y:S01]  /*8530*/  MOV R5, UR9 ;  /* 0x0000000900057c02 */ /* 0x004fe20008000f00 */
[----:B------:R-:W-:Y:S01]  /*8540*/  IMAD.U32 R4, RZ, RZ, UR8 ;  /* 0x00000008ff047e24 */ /* 0x000fe2000f8e00ff */
[----:B-----5:R-:W-:Y:S01]  /*8550*/  MOV R7, UR7 ;  /* 0x0000000700077c02 */ /* 0x020fe20008000f00 */
[----:B------:R-:W-:Y:S01]  /*8560*/  IMAD.U32 R6, RZ, RZ, UR6 ;  /* 0x00000006ff067e24 */ /* 0x000fe2000f8e00ff */
[----:B---3--:R-:W-:Y:S01]  /*8570*/  MOV R11, UR5 ;  /* 0x00000005000b7c02 */ /* 0x008fe20008000f00 */
[----:B------:R-:W-:Y:S02]  /*8580*/  IMAD.U32 R10, RZ, RZ, UR4 ;  /* 0x00000004ff0a7e24 */ /* 0x000fe4000f8e00ff */
[----:B------:R-:W-:Y:S07]  /*8590*/  LEPC R20, `(.L_x_114) ;  /* 0x000000001014794e */ /* 0x000fee0000000000 */
[----:B-1--4-:R-:W-:Y:S05]  /*85a0*/  CALL.ABS.NOINC R2 ;  /* 0x0000000002007343 */ /* 0x012fea0003c00000 */
.L_x_114:
[----:B------:R-:W-:Y:S05]  /*85b0*/  BSYNC.RECONVERGENT B6 ;  /* 0x0000000000067941 */ /* 0x000fea0003800200 */
.L_x_113:
[----:B---3--:R-:W-:Y:S01]  /*85c0*/  F2FP.F16.E5M2.UNPACK_B R4, R149 ;  /* 0x00000095ff04723e */ /* 0x008fe200020004ff */
        /* <DEDUP_REMOVED lines=13> */
[----:B----4-:R-:W-:Y:S01]  /*86a0*/  F2FP.F16.E5M2.UNPACK_B R125, R159.H1 ;  /* 0x0000009fff7d723e */ /* 0x010fe200030004ff */
        /* <DEDUP_REMOVED lines=262> */
[----:B------:R-:W-:Y:S02]  /*9710*/  UIADD3 UR8, UP0, UPT, UR52, 0x680, URZ ;  /* 0x0000068034087890 */ /* 0x000fe4000ff1e0ff */
[----:B------:R-:W-:Y:S02]  /*9720*/  UIADD3 UR5, UPT, UPT, UR41, 0x80, URZ ;  /* 0x0000008029057890 */ /* 0x000fe4000fffe0ff */
[----:B------:R-:W-:Y:S01]  /*9730*/  MOV R188, UR10 ;  /* 0x0000000a00bc7c02 */ /* 0x000fe20008000f00 */
[----:B------:R-:W-:Y:S01]  /*9740*/  UIADD3.X UR9, UPT, UPT, URZ, UR53, URZ, UP0, !UPT ;  /* 0x00000035ff097290 */ /* 0x000fe200087fe4ff */
[----:B------:R-:W-:Y:S02]  /*9750*/  UMOV UR6, UR42 ;  /* 0x0000002a00067c82 */ /* 0x000fe40008000000 */
[----:B------:R-:W-:Y:S01]  /*9760*/  R2UR UR4, R188 ;  /* 0x00000000bc0472ca */ /* 0x000fe200000e0000 */
[----:B------:R-:W-:Y:S11]  /*9770*/  UMOV UR7, UR36 ;  /* 0x0000002400077c82 */ /* 0x000ff60008000000 */
[----:B------:R-:W-:Y:S01]  /*9780*/  @!UPT UIADD3 URZ, UPT, UPT, URZ, URZ, URZ ;  /* 0x000000fffffff290 */ /* 0x000fe2000fffe0ff */
[----:B------:R2:W-:Y:S01]  /*9790*/  UTMASTG.3D [UR4], [UR8] ;  /* 0x00000004080073b5 */ /* 0x0005e20008010000 */
[----:B------:R0:W-:Y:S01]  /*97a0*/  UTMACMDFLUSH ;  /* 0x00000000000079b7 */ /* 0x0001e20000000000 */
[----:B--2---:R-:W-:Y:S04]  /*97b0*/  DEPBAR.LE SB0, 0x1 ;  /* 0x000080400000791a */ /* 0x004fe80000000000 */
.L_x_116:
[----:B------:R-:W-:Y:S05]  /*97c0*/  BSYNC.RECONVERGENT B0 ;  /* 0x0000000000007941 */ /* 0x000fea0003800200 */
.L_x_115:
        /* <DEDUP_REMOVED lines=16> */
.L_x_120:
[----:B------:R-:W-:Y:S05]  /*98d0*/  BSYNC B0 ;  /* 0x0000000000007941 */ /* 0x000fea0003800000 */
.L_x_119:
        /* <DEDUP_REMOVED lines=20> */
.L_x_118:
[----:B------:R-:W-:Y:S05]  /*9a20*/  BSYNC B1 ;  /* 0x0000000000017941 */ /* 0x000fea0003800000 */
.L_x_117:
[----:B--2---:R-:W-:Y:S05]  /*9a30*/  VIADD R0, R80, 0xc0 ;  /* 0x000000c050007836 */ /* 0x004fea0000000000 */
        /* <DEDUP_REMOVED lines=20> */
.L_x_122:
[----:B------:R-:W-:Y:S01]  /*9b80*/  ISETP.NE.AND P0, PT, R189, RZ, PT ;  /* 0x000000ffbd00720c */ /* 0x000fe20003f05270 */
[----:B------:R-:W-:Y:S05]  /*9b90*/  WARPSYNC.ALL ;  /* 0x0000000000007948 */ /* 0x000fea0003800000 */
[----:B------:R-:W-:Y:S01]  /*9ba0*/  R2UR UR4, R80 ;  /* 0x00000000500472ca */ /* 0x000fe200000e0000 */
[----:B------:R-:W-:Y:S01]  /*9bb0*/  BSSY.RECONVERGENT B0, `(.L_x_123) ;  /* 0x000011d000007945 */ /* 0x000fe20003800200 */
[----:B---3--:R-:W-:Y:S02]  /*9bc0*/  F2FP.F16.E5M2.UNPACK_B R11, R149 ;  /* 0x00000095ff0b723e */ /* 0x008fe400020004ff */
[----:B------:R-:W-:Y:S02]  /*9bd0*/  F2FP.F16.E5M2.UNPACK_B R10, R150 ;  /* 0x00000096ff0a723e */ /* 0x000fe400020004ff */
[----:B------:R-:W-:Y:S01]  /*9be0*/  F2FP.F16.E5M2.UNPACK_B R9, R151 ;  /* 0x00000097ff09723e */ /* 0x000fe200020004ff */
[--C-:B------:R-:W-:Y:S01]  /*9bf0*/  HADD2.F32 R83, -RZ, R11.reuse.H0_H0 ;  /* 0x2000000bff537230 */ /* 0x100fe20000004100 */
[----:B----4-:R-:W-:Y:S01]  /*9c00*/  F2FP.F16.E5M2.UNPACK_B R8, R152 ;  /* 0x00000098ff08723e */ /* 0x010fe200020004ff */
[----:B------:R-:W-:Y:S01]  /*9c10*/  HADD2.F32 R84, -RZ, R11.H1_H1 ;  /* 0x3000000bff547230 */ /* 0x000fe20000004100 */
[----:B------:R-:W-:Y:S01]  /*9c20*/  F2FP.F16.E5M2.UNPACK_B R7, R153 ;  /* 0x00000099ff07723e */ /* 0x000fe200020004ff */
[--C-:B------:R-:W-:Y:S01]  /*9c30*/  HADD2.F32 R87, -RZ, R10.reuse.H0_H0 ;  /* 0x2000000aff577230 */ /* 0x100fe20000004100 */
[----:B------:R-:W-:Y:S01]  /*9c40*/  F2FP.F16.E5M2.UNPACK_B R6, R154 ;  /* 0x0000009aff06723e */ /* 0x000fe200020004ff */
[----:B------:R-:W-:Y:S01]  /*9c50*/  HADD2.F32 R88, -RZ, R10.H1_H1 ;  /* 0x3000000aff587230 */ /* 0x000fe20000004100 */
[----:B------:R-:W-:Y:S01]  /*9c60*/  F2FP.F16.E5M2.UNPACK_B R5, R155 ;  /* 0x0000009bff05723e */ /* 0x000fe200020004ff */
[--C-:B------:R-:W-:Y:S01]  /*9c70*/  HADD2.F32 R91, -RZ, R9.reuse.H0_H0 ;  /* 0x20000009ff5b7230 */ /* 0x100fe20000004100 */
[----:B-1----:R-:W-:Y:S01]  /*9c80*/  F2FP.F16.E5M2.UNPACK_B R4, R156 ;  /* 0x0000009cff04723e */ /* 0x002fe200020004ff */
[----:B------:R-:W-:Y:S01]  /*9c90*/  HADD2.F32 R92, -RZ, R9.H1_H1 ;  /* 0x30000009ff5c7230 */ /* 0x000fe20000004100 */
[-C--:B------:R-:W-:Y:S01]  /*9ca0*/  F2FP.F16.E5M2.UNPACK_B R2, R148.reuse ;  /* 0x00000094ff02723e */ /* 0x080fe200020004ff */
[--C-:B------:R-:W-:Y:S01]  /*9cb0*/  HADD2.F32 R95, -RZ, R8.reuse.H0_H0 ;  /* 0x20000008ff5f7230 */ /* 0x100fe20000004100 */
[----:B------:R-:W-:Y:S01]  /*9cc0*/  F2FP.F16.E5M2.UNPACK_B R148, R148.H1 ;  /* 0x00000094ff94723e */ /* 0x000fe200030004ff */
[----:B------:R-:W-:Y:S01]  /*9cd0*/  HADD2.F32 R97, -RZ, R8.H1_H1 ;  /* 0x30000008ff617230 */ /* 0x000fe20000004100 */
[----:B------:R-:W-:Y:S01]  /*9ce0*/  F2FP.F16.E5M2.UNPACK_B R149, R149.H1 ;  /* 0x00000095ff95723e */ /* 0x000fe200030004ff */
[--C-:B------:R-:W-:Y:S01]  /*9cf0*/  HADD2.F32 R98, -RZ, R7.reuse.H0_H0 ;  /* 0x20000007ff627230 */ /* 0x100fe20000004100 */
[----:B------:R-:W-:Y:S01]  /*9d00*/  F2FP.F16.E5M2.UNPACK_B R150, R150.H1 ;  /* 0x00000096ff96723e */ /* 0x000fe200030004ff */
[----:B------:R-:W-:Y:S01]  /*9d10*/  HADD2.F32 R101, -RZ, R7.H1_H1 ;  /* 0x30000007ff657230 */ /* 0x000fe20000004100 */
[----:B------:R-:W-:Y:S01]  /*9d20*/  F2FP.F16.E5M2.UNPACK_B R151, R151.H1 ;  /* 0x00000097ff97723e */ /* 0x000fe200030004ff */
[--C-:B------:R-:W-:Y:S01]  /*9d30*/  HADD2.F32 R102, -RZ, R6.reuse.H0_H0 ;  /* 0x20000006ff667230 */ /* 0x100fe20000004100 */
[----:B------:R-:W-:Y:S01]  /*9d40*/  F2FP.F16.E5M2.UNPACK_B R138, R163 ;  /* 0x000000a3ff8a723e */ /* 0x000fe200020004ff */
[----:B------:R-:W-:Y:S01]  /*9d50*/  HADD2.F32 R105, -RZ, R6.H1_H1 ;  /* 0x30000006ff697230 */ /* 0x000fe20000004100 */
[----:B------:R-:W-:Y:S01]  /*9d60*/  R2UR UR5, R193 ;  /* 0x00000000c10572ca */ /* 0x000fe200000e0000 */
[--C-:B------:R-:W-:Y:S01]  /*9d70*/  HADD2.F32 R106, -RZ, R5.reuse.H0_H0 ;  /* 0x20000005ff6a7230 */ /* 0x100fe20000004100 */
[----:B------:R-:W-:Y:S01]  /*9d80*/  F2FP.F16.E5M2.UNPACK_B R116, R157 ;  /* 0x0000009dff74723e */ /* 0x000fe200020004ff */
[----:B------:R-:W-:Y:S01]  /*9d90*/  HADD2.F32 R109, -RZ, R5.H1_H1 ;  /* 0x30000005ff6d7230 */ /* 0x000fe20000004100 */
[----:B------:R-:W-:Y:S01]  /*9da0*/  F2FP.F16.E5M2.UNPACK_B R120, R158 ;  /* 0x0000009eff78723e */ /* 0x000fe200020004ff */
[--C-:B------:R-:W-:Y:S01]  /*9db0*/  HADD2.F32 R110, -RZ, R4.reuse.H0_H0 ;  /* 0x20000004ff6e7230 */ /* 0x100fe20000004100 */
[----:B------:R-:W-:Y:S01]  /*9dc0*/  F2FP.F16.E5M2.UNPACK_B R124, R159 ;  /* 0x0000009fff7c723e */ /* 0x000fe200020004ff */
[----:B------:R-:W-:Y:S01]  /*9dd0*/  HADD2.F32 R113, -RZ, R4.H1_H1 ;  /* 0x30000004ff717230 */ /* 0x000fe20000004100 */
[----:B------:R-:W-:Y:S01]  /*9de0*/  F2FP.F16.E5M2.UNPACK_B R128, R160 ;  /* 0x000000a0ff80723e */ /* 0x000fe200020004ff */
[----:B------:R-:W1:Y:S01]  /*9df0*/  LDTM.x64 R4, tmem[UR4+0xc0] ;  /* 0x0000c004000479ee */ /* 0x000e620008340000 */
[--C-:B------:R-:W-:Y:S01]  /*9e00*/  HADD2.F32 R0, -RZ, R2.reuse.H0_H0 ;  /* 0x20000002ff007230 */ /* 0x100fe20000004100 */
[----:B------:R-:W-:Y:S01]  /*9e10*/  NOP ;  /* 0x0000000000007918 */ /* 0x000fe20000000000 */
[----:B------:R-:W-:Y:S01]  /*9e20*/  HADD2.F32 R2, -RZ, R2.H1_H1 ;  /* 0x30000002ff027230 */ /* 0x000fe20000004100 */
[----:B------:R-:W-:Y:S01]  /*9e30*/  UIADD3 UR5, UPT, UPT, UR5, 0xc0, URZ ;  /* 0x000000c005057890 */ /* 0x000fe2000fffe0ff */
[--C-:B------:R-:W-:Y:S01]  /*9e40*/  HADD2.F32 R86, -RZ, R149.reuse.H1_H1 ;  /* 0x30000095ff567230 */ /* 0x100fe20000004100 */
[----:B------:R-:W-:Y:S01]  /*9e50*/  F2FP.F16.E5M2.UNPACK_B R132, R161 ;  /* 0x000000a1ff84723e */ /* 0x000fe200020004ff */
[--C-:B------:R-:W-:Y:S01]  /*9e60*/  HADD2.F32 R114, -RZ, R116.reuse.H0_H0 ;  /* 0x20000074ff727230 */ /* 0x100fe20000004100 */
[----:B------:R-:W-:Y:S01]  /*9e70*/  UPRMT UR5, UR37, 0x654, UR5 ;  /* 0x0000065425057896 */ /* 0x000fe20008000005 */
[----:B------:R-:W-:Y:S01]  /*9e80*/  HADD2.F32 R117, -RZ, R116.H1_H1 ;  /* 0x30000074ff757230 */ /* 0x000fe20000004100 */
[----:B------:R-:W-:Y:S01]  /*9e90*/  F2FP.F16.E5M2.UNPACK_B R136, R162 ;  /* 0x000000a2ff88723e */ /* 0x000fe200020004ff */
[--C-:B------:R-:W-:Y:S01]  /*9ea0*/  HADD2.F32 R118, -RZ, R120.reuse.H0_H0 ;  /* 0x20000078ff767230 */ /* 0x100fe20000004100 */
[----:B------:R-:W-:Y:S01]  /*9eb0*/  F2FP.F16.E5M2.UNPACK_B R152, R152.H1 ;  /* 0x00000098ff98723e */ /* 0x000fe200030004ff */
[----:B------:R-:W-:Y:S01]  /*9ec0*/  HADD2.F32 R121, -RZ, R120.H1_H1 ;  /* 0x30000078ff797230 */ /* 0x000fe20000004100 */
[----:B------:R-:W-:Y:S01]  /*9ed0*/  F2FP.F16.E5M2.UNPACK_B R153, R153.H1 ;  /* 0x00000099ff99723e */ /* 0x000fe200030004ff */
[--C-:B------:R-:W-:Y:S01]  /*9ee0*/  HADD2.F32 R122, -RZ, R124.reuse.H0_H0 ;  /* 0x2000007cff7a7230 */ /* 0x100fe20000004100 */
[----:B------:R-:W-:Y:S01]  /*9ef0*/  F2FP.F16.E5M2.UNPACK_B R154, R154.H1 ;  /* 0x0000009aff9a723e */ /* 0x000fe200030004ff */
[----:B-1----:R-:W-:Y:S01]  /*9f00*/  SYNCS.ARRIVE.TRANS64.RED.A1T0 RZ, [UR5], RZ ;  /* 0x000000ffffff79a7 */ /* 0x002fe20008100405 */
[----:B------:R-:W-:Y:S01]  /*9f10*/  HADD2.F32 R125, -RZ, R124.H1_H1 ;  /* 0x3000007cff7d7230 */ /* 0x000fe20000004100 */
[----:B------:R-:W-:Y:S01]  /*9f20*/  F2FP.F16.E5M2.UNPACK_B R155, R155.H1 ;  /* 0x0000009bff9b723e */ /* 0x000fe200030004ff */
[--C-:B------:R-:W-:Y:S01]  /*9f30*/  HADD2.F32 R126, -RZ, R128.reuse.H0_H0 ;  /* 0x20000080ff7e7230 */ /* 0x100fe20000004100 */
[----:B------:R-:W-:Y:S01]  /*9f40*/  F2FP.F16.E5M2.UNPACK_B R156, R156.H1 ;  /* 0x0000009cff9c723e */ /* 0x000fe200030004ff */
[----:B------:R-:W-:Y:S01]  /*9f50*/  HADD2.F32 R129, -RZ, R128.H1_H1 ;  /* 0x30000080ff817230 */ /* 0x000fe20000004100 */
[----:B------:R-:W-:Y:S01]  /*9f60*/  F2FP.F16.E5M2.UNPACK_B R157, R157.H1 ;  /* 0x0000009dff9d723e */ /* 0x000fe200030004ff */
[C---:B------:R-:W-:Y:S01]  /*9f70*/  FMUL R4, R78.reuse, R4 ;  /* 0x000000044e047220 */ /* 0x040fe20000400000 */
[C---:B------:R-:W-:Y:S01]  /*9f80*/  FMUL R5, R78.reuse, R5 ;  /* 0x000000054e057220 */ /* 0x040fe20000400000 */
[----:B------:R-:W-:Y:S02]  /*9f90*/  HADD2.F32 R3, -RZ, R148.H0_H0 ;  /* 0x20000094ff037230 */ /* 0x000fe40000004100 */
        /* <DEDUP_REMOVED lines=11> */
[----:B------:R-:W-:Y:S02]  /*a050*/  HADD2.F32 R130, -RZ, R132.H0_H0 ;  /* 0x20000084ff827230 */ /* 0x000fe40000004100 */
[C---:B------:R-:W-:Y:S01]  /*a060*/  FMUL R6, R78.reuse, R6 ;  /* 0x000000064e067220 */ /* 0x040fe20000400000 */
[----:B------:R-:W-:Y:S02]  /*a070*/  HADD2.F32 R82, -RZ, R148.H1_H1 ;  /* 0x30000094ff527230 */ /* 0x000fe40000004100 */
[C---:B------:R-:W-:Y:S01]  /*a080*/  FMUL R7, R78.reuse, R7 ;  /* 0x000000074e077220 */ /* 0x040fe20000400000 */
[----:B------:R-:W-:Y:S02]  /*a090*/  HADD2.F32 R85, -RZ, R149.H0_H0 ;  /* 0x20000095ff557230 */ /* 0x000fe40000004100 */
[C---:B------:R-:W-:Y:S01]  /*a0a0*/  FFMA R6, R81.reuse, R3, R6 ;  /* 0x0000000351067223 */ /* 0x040fe20000000006 */
[----:B------:R-:W-:Y:S02]  /*a0b0*/  HADD2.F32 R133, -RZ, R132.H1_H1 ;  /* 0x30000084ff857230 */ /* 0x000fe40000004100 */
[C---:B------:R-:W-:Y:S01]  /*a0c0*/  FFMA R7, R81.reuse, R82, R7 ;  /* 0x0000005251077223 */ /* 0x040fe20000000007 */
[C---:B------:R-:W-:Y:S01]  /*a0d0*/  FFMA R8, R81.reuse, R83, R8 ;  /* 0x0000005351087223 */ /* 0x040fe20000000008 */
[C---:B------:R-:W-:Y:S01]  /*a0e0*/  FFMA R9, R81.reuse, R84, R9 ;  /* 0x0000005451097223 */ /* 0x040fe20000000009 */
[--C-:B------:R-:W-:Y:S02]  /*a0f0*/  HADD2.F32 R82, -RZ, R138.reuse.H0_H0 ;  /* 0x2000008aff527230 */ /* 0x100fe40000004100 */
[C---:B------:R-:W-:Y:S01]  /*a100*/  FMUL R10, R78.reuse, R10 ;  /* 0x0000000a4e0a7220 */ /* 0x040fe20000400000 */
[----:B------:R-:W-:Y:S02]  /*a110*/  HADD2.F32 R83, -RZ, R138.H1_H1 ;  /* 0x3000008aff537230 */ /* 0x000fe40000004100 */
[C---:B------:R-:W-:Y:S01]  /*a120*/  FMUL R11, R78.reuse, R11 ;  /* 0x0000000b4e0b7220 */ /* 0x040fe20000400000 */
[----:B------:R-:W-:Y:S02]  /*a130*/  HADD2.F32 R89, -RZ, R150.H0_H0 ;  /* 0x20000096ff597230 */ /* 0x000fe40000004100 */
[C---:B------:R-:W-:Y:S01]  /*a140*/  FFMA R10, R81.reuse, R85, R10 ;  /* 0x00000055510a7223 */ /* 0x040fe2000000000a */
[--C-:B------:R-:W-:Y:S02]  /*a150*/  HADD2.F32 R134, -RZ, R136.reuse.H0_H0 ;  /* 0x20000088ff867230 */ /* 0x100fe40000004100 */
[C---:B------:R-:W-:Y:S01]  /*a160*/  FFMA R11, R81.reuse, R86, R11 ;  /* 0x00000056510b7223 */ /* 0x040fe2000000000b */
[C---:B------:R-:W-:Y:S01]  /*a170*/  FFMA R12, R81.reuse, R87, R12 ;  /* 0x00000057510c7223 */ /* 0x040fe2000000000c */
[----:B------:R-:W-:Y:S01]  /*a180*/  FFMA R13, R81, R88, R13 ;  /* 0x00000058510d7223 */ /* 0x000fe2000000000d */
[----:B------:R-:W-:Y:S01]  /*a190*/  F2FP.SATFINITE.E5M2.F32.PACK_AB_MERGE_C R86, R7, R6, RZ ;  /* 0x000000060756723e */ /* 0x000fe200048060ff */
[C---:B------:R-:W-:Y:S01]  /*a1a0*/  FMUL R7, R78.reuse, R24 ;  /* 0x000000184e077220 */ /* 0x040fe20000400000 */
[----:B------:R-:W-:Y:S01]  /*a1b0*/  F2FP.SATFINITE.E5M2.F32.PACK_AB_MERGE_C R138, R11, R10, RZ ;  /* 0x0000000a0b8a723e */ /* 0x000fe200048060ff */
[C---:B------:R-:W-:Y:S01]  /*a1c0*/  FMUL R10, R78.reuse, R25 ;  /* 0x000000194e0a7220 */ /* 0x040fe20000400000 */
[C---:B------:R-:W-:Y:S01]  /*a1d0*/  FMUL R25, R78.reuse, R32 ;  /* 0x000000204e197220 */ /* 0x040fe20000400000 */
[----:B------:R-:W-:Y:S02]  /*a1e0*/  HADD2.F32 R137, -RZ, R136.H1_H1 ;  /* 0x30000088ff897230 */ /* 0x000fe40000004100 */
[C---:B------:R-:W-:Y:S01]  /*a1f0*/  FMUL R14, R78.reuse, R14 ;  /* 0x0000000e4e0e7220 */ /* 0x040fe20000400000 */
[----:B------:R-:W-:Y:S02]  /*a200*/  HADD2.F32 R90, -RZ, R150.H1_H1 ;  /* 0x30000096ff5a7230 */ /* 0x000fe40000004100 */
[C---:B------:R-:W-:Y:S01]  /*a210*/  FMUL R15, R78.reuse, R15 ;  /* 0x0000000f4e0f7220 */ /* 0x040fe20000400000 */
[--C-:B------:R-:W-:Y:S02]  /*a220*/  HADD2.F32 R93, -RZ, R151.reuse.H0_H0 ;  /* 0x20000097ff5d7230 */ /* 0x100fe40000004100 */
[C---:B------:R-:W-:Y:S01]  /*a230*/  FFMA R14, R81.reuse, R89, R14 ;  /* 0x00000059510e7223 */ /* 0x040fe2000000000e */
[----:B------:R-:W-:Y:S02]  /*a240*/  HADD2.F32 R94, -RZ, R151.H1_H1 ;  /* 0x30000097ff5e7230 */ /* 0x000fe40000004100 */
[C---:B------:R-:W-:Y:S01]  /*a250*/  FFMA R15, R81.reuse, R90, R15 ;  /* 0x0000005a510f7223 */ /* 0x040fe2000000000f */
[C---:B------:R-:W-:Y:S01]  /*a260*/  FFMA R16, R81.reuse, R91, R16 ;  /* 0x0000005b51107223 */ /* 0x040fe20000000010 */
[----:B------:R-:W-:Y:S01]  /*a270*/  FFMA R17, R81, R92, R17 ;  /* 0x0000005c51117223 */ /* 0x000fe20000000011 */
[C---:B------:R-:W-:Y:S01]  /*a280*/  FMUL R18, R78.reuse, R18 ;  /* 0x000000124e127220 */ /* 0x040fe20000400000 */
[C---:B------:R-:W-:Y:S01]  /*a290*/  FMUL R19, R78.reuse, R19 ;  /* 0x000000134e137220 */ /* 0x040fe20000400000 */
[--C-:B------:R-:W-:Y:S01]  /*a2a0*/  HADD2.F32 R96, -RZ, R152.reuse.H0_H0 ;  /* 0x20000098ff607230 */ /* 0x100fe20000004100 */
[----:B------:R-:W-:Y:S01]  /*a2b0*/  F2FP.SATFINITE.E5M2.F32.PACK_AB_MERGE_C R14, R15, R14, RZ ;  /* 0x0000000e0f0e723e */ /* 0x000fe200048060ff */
[C---:B------:R-:W-:Y:S01]  /*a2c0*/  FFMA R18, R81.reuse, R93, R18 ;  /* 0x0000005d51127223 */ /* 0x040fe20000000012 */
[C---:B------:R-:W-:Y:S01]  /*a2d0*/  FFMA R19, R81.reuse, R94, R19 ;  /* 0x0000005e51137223 */ /* 0x040fe20000000013 */
[C---:B------:R-:W-:Y:S01]  /*a2e0*/  FFMA R0, R81.reuse, R95, R0 ;  /* 0x0000005f51007223 */ /* 0x040fe20000000000 */
[----:B------:R-:W-:Y:S01]  /*a2f0*/  FFMA R2, R81, R97, R2 ;  /* 0x0000006151027223 */ /* 0x000fe20000000002 */
[----:B------:R-:W-:Y:S02]  /*a300*/  HADD2.F32 R99, -RZ, R152.H1_H1 ;  /* 0x30000098ff637230 */ /* 0x000fe40000004100 */
[C---:B------:R-:W-:Y:S01]  /*a310*/  FMUL R3, R78.reuse, R22 ;  /* 0x000000164e037220 */ /* 0x040fe20000400000 */
[----:B------:R-:W-:Y:S01]  /*a320*/  F2FP.SATFINITE.E5M2.F32.PACK_AB_MERGE_C R18, R19, R18, RZ ;  /* 0x000000121312723e */ /* 0x000fe200048060ff */
[C---:B------:R-:W-:Y:S01]  /*a330*/  FMUL R22, R78.reuse, R29 ;  /* 0x0000001d4e167220 */ /* 0x040fe20000400000 */
[C---:B------:R-:W-:Y:S01]  /*a340*/  FMUL R29, R78.reuse, R36 ;  /* 0x000000244e1d7220 */ /* 0x040fe20000400000 */
[C---:B------:R-:W-:Y:S01]  /*a350*/  FFMA R3, R81.reuse, R96, R3 ;  /* 0x0000006051037223 */ /* 0x040fe20000000003 */
[C---:B------:R-:W-:Y:S01]  /*a360*/  FMUL R6, R78.reuse, R23 ;  /* 0x000000174e067220 */ /* 0x040fe20000400000 */
[--C-:B------:R-:W-:Y:S02]  /*a370*/  HADD2.F32 R100, -RZ, R153.reuse.H0_H0 ;  /* 0x20000099ff647230 */ /* 0x100fe40000004100 */
[C---:B------:R-:W-:Y:S01]  /*a380*/  FMUL R11, R78.reuse, R26 ;  /* 0x0000001a4e0b7220 */ /* 0x040fe20000400000 */
[----:B------:R-:W-:Y:S02]  /*a390*/  HADD2.F32 R103, -RZ, R153.H1_H1 ;  /* 0x30000099ff677230 */ /* 0x000fe40000004100 */
[C---:B------:R-:W-:Y:S01]  /*a3a0*/  FFMA R6, R81.reuse, R99, R6 ;  /* 0x0000006351067223 */ /* 0x040fe20000000006 */
[C---:B------:R-:W-:Y:S01]  /*a3b0*/  FFMA R7, R81.reuse, R98, R7 ;  /* 0x0000006251077223 */ /* 0x040fe20000000007 */
[C---:B------:R-:W-:Y:S01]  /*a3c0*/  FFMA R10, R81.reuse, R101, R10 ;  /* 0x00000065510a7223 */ /* 0x040fe2000000000a */
[C---:B------:R-:W-:Y:S01]  /*a3d0*/  FFMA R11, R81.reuse, R100, R11 ;  /* 0x00000064510b7223 */ /* 0x040fe2000000000b */
[----:B------:R-:W-:Y:S01]  /*a3e0*/  FMUL R26, R78, R33 ;  /* 0x000000214e1a7220 */ /* 0x000fe20000400000 */
[----:B------:R-:W-:Y:S01]  /*a3f0*/  F2FP.SATFINITE.E5M2.F32.PACK_AB_MERGE_C R3, R6, R3, RZ ;  /* 0x000000030603723e */ /* 0x000fe200048060ff */
[C---:B------:R-:W-:Y:S01]  /*a400*/  FMUL R33, R78.reuse, R40 ;  /* 0x000000284e217220 */ /* 0x040fe20000400000 */
        /* <DEDUP_REMOVED lines=8> */
[C---:B------:R-:W-:Y:S01]  /*a490*/  FMUL R30, R78.reuse, R37 ;  /* 0x000000254e1e7220 */ /* 0x040fe20000400000 */
[C---:B------:R-:W-:Y:S01]  /*a4a0*/  FMUL R37, R78.reuse, R44 ;  /* 0x0000002c4e257220 */ /* 0x040fe20000400000 */
[C---:B------:R-:W-:Y:S01]  /*a4b0*/  FMUL R24, R78.reuse, R31 ;  /* 0x0000001f4e187220 */ /* 0x040fe20000400000 */
[----:B------:R-:W-:Y:S01]  /*a4c0*/  F2FP.F16.E5M2.UNPACK_B R158, R158.H1 ;  /* 0x0000009eff9e723e */ /* 0x000fe200030004ff */
[--C-:B------:R-:W-:Y:S02]  /*a4d0*/  HADD2.F32 R108, -RZ, R155.reuse.H0_H0 ;  /* 0x2000009bff6c7230 */ /* 0x100fe40000004100 */
[----:B------:R-:W-:Y:S01]  /*a4e0*/  FMUL R27, R78, R34 ;  /* 0x000000224e1b7220 */ /* 0x000fe20000400000 */
[----:B------:R-:W-:Y:S02]  /*a4f0*/  HADD2.F32 R111, -RZ, R155.H1_H1 ;  /* 0x3000009bff6f7230 */ /* 0x000fe40000004100 */
[C---:B------:R-:W-:Y:S01]  /*a500*/  FFMA R24, R81.reuse, R107, R24 ;  /* 0x0000006b51187223 */ /* 0x040fe20000000018 */
[----:B------:R-:W-:Y:S01]  /*a510*/  F2FP.F16.E5M2.UNPACK_B R159, R159.H1 ;  /* 0x0000009fff9f723e */ /* 0x000fe200030004ff */
[C---:B------:R-:W-:Y:S01]  /*a520*/  FFMA R25, R81.reuse, R106, R25 ;  /* 0x0000006a51197223 */ /* 0x040fe20000000019 */
[C---:B------:R-:W-:Y:S01]  /*a530*/  FFMA R26, R81.reuse, R109, R26 ;  /* 0x0000006d511a7223 */ /* 0x040fe2000000001a */
[----:B------:R-:W-:Y:S01]  /*a540*/  F2FP.F16.E5M2.UNPACK_B R160, R160.H1 ;  /* 0x000000a0ffa0723e */ /* 0x000fe200030004ff */
[C---:B------:R-:W-:Y:S01]  /*a550*/  FFMA R27, R81.reuse, R108, R27 ;  /* 0x0000006c511b7223 */ /* 0x040fe2000000001b */
[----:B------:R-:W-:Y:S01]  /*a560*/  F2FP.SATFINITE.E5M2.F32.PACK_AB_MERGE_C R6, R24, R23, RZ ;  /* 0x000000171806723e */ /* 0x000fe200048060ff */
[C---:B------:R-:W-:Y:S01]  /*a570*/  FMUL R34, R78.reuse, R41 ;  /* 0x000000294e227220 */ /* 0x040fe20000400000 */
[C---:B------:R-:W-:Y:S01]  /*a580*/  FMUL R41, R78.reuse, R48 ;  /* 0x000000304e297220 */ /* 0x040fe20000400000 */
[----:B------:R-:W-:Y:S01]  /*a590*/  FMUL R28, R78, R35 ;  /* 0x000000234e1c7220 */ /* 0x000fe20000400000 */
[----:B------:R-:W-:Y:S01]  /*a5a0*/  F2FP.F16.E5M2.UNPACK_B R161, R161.H1 ;  /* 0x000000a1ffa1723e */ /* 0x000fe200030004ff */
[--C-:B------:R-:W-:Y:S01]  /*a5b0*/  HADD2.F32 R112, -RZ, R156.reuse.H0_H0 ;  /* 0x2000009cff707230 */ /* 0x100fe20000004100 */
[----:B------:R-:W-:Y:S01]  /*a5c0*/  F2FP.SATFINITE.E5M2.F32.PACK_AB_MERGE_C R6, R22, R21, R6 ;  /* 0x000000151606723e */ /* 0x000fe20004806006 */
[C---:B------:R-:W-:Y:S01]  /*a5d0*/  FFMA R28, R81.reuse, R111, R28 ;  /* 0x0000006f511c7223 */ /* 0x040fe2000000001c */
[C---:B------:R-:W-:Y:S01]  /*a5e0*/  FFMA R29, R81.reuse, R110, R29 ;  /* 0x0000006e511d7223 */ /* 0x040fe2000000001d */
[C---:B------:R-:W-:Y:S01]  /*a5f0*/  FFMA R30, R81.reuse, R113, R30 ;  /* 0x00000071511e7223 */ /* 0x040fe2000000001e */
[----:B------:R-:W-:Y:S02]  /*a600*/  HADD2.F32 R115, -RZ, R156.H1_H1 ;  /* 0x3000009cff737230 */ /* 0x000fe40000004100 */
[C---:B------:R-:W-:Y:S01]  /*a610*/  FMUL R31, R78.reuse, R38 ;  /* 0x000000264e1f7220 */ /* 0x040fe20000400000 */
[----:B------:R-:W-:Y:S01]  /*a620*/  F2FP.F16.E5M2.UNPACK_B R162, R162.H1 ;  /* 0x000000a2ffa2723e */ /* 0x000fe200030004ff */
[C---:B------:R-:W-:Y:S01]  /*a630*/  FMUL R38, R78.reuse, R45 ;  /* 0x0000002d4e267220 */ /* 0x040fe20000400000 */
[C---:B------:R-:W-:Y:S01]  /*a640*/  FMUL R45, R78.reuse, R52 ;  /* 0x000000344e2d7220 */ /* 0x040fe20000400000 */
[----:B------:R-:W-:Y:S01]  /*a650*/  F2FP.F16.E5M2.UNPACK_B R163, R163.H1 ;  /* 0x000000a3ffa3723e */ /* 0x000fe200030004ff */
[----:B------:R-:W-:Y:S01]  /*a660*/  FFMA R31, R81, R112, R31 ;  /* 0x00000070511f7223 */ /* 0x000fe2000000001f */
[----:B------:R-:W-:Y:S01]  /*a670*/  FMUL R52, R78, R59 ;  /* 0x0000003b4e347220 */ /* 0x000fe20000400000 */
[----:B------:R-:W-:Y:S01]  /*a680*/  IADD3 R76, PT, PT, R76, 0x1, RZ ;  /* 0x000000014c4c7810 */ /* 0x000fe20007ffe0ff */
[C---:B------:R-:W-:Y:S01]  /*a690*/  FMUL R59, R78.reuse, R66 ;  /* 0x000000424e3b7220 */ /* 0x040fe20000400000 */
[----:B------:R-:W-:Y:S01]  /*a6a0*/  F2FP.SATFINITE.E5M2.F32.PACK_AB_MERGE_C R66, R13, R12, R14 ;  /* 0x0000000c0d42723e */ /* 0x000fe2000480600e */
[C---:B------:R-:W-:Y:S01]  /*a6b0*/  FMUL R32, R78.reuse, R39 ;  /* 0x000000274e207220 */ /* 0x040fe20000400000 */
[--C-:B------:R-:W-:Y:S02]  /*a6c0*/  HADD2.F32 R116, -RZ, R157.reuse.H0_H0 ;  /* 0x2000009dff747230 */ /* 0x100fe40000004100 */
[C---:B------:R-:W-:Y:S01]  /*a6d0*/  FMUL R35, R78.reuse, R42 ;  /* 0x0000002a4e237220 */ /* 0x040fe20000400000 */
[----:B------:R-:W-:Y:S02]  /*a6e0*/  HADD2.F32 R119, -RZ, R157.H1_H1 ;  /* 0x3000009dff777230 */ /* 0x000fe40000004100 */
[C---:B------:R-:W-:Y:S01]  /*a6f0*/  FFMA R32, R81.reuse, R115, R32 ;  /* 0x0000007351207223 */ /* 0x040fe20000000020 */
[----:B------:R-:W-:Y:S01]  /*a700*/  FMUL R36, R78, R43 ;  /* 0x0000002b4e247220 */ /* 0x000fe20000400000 */
[C---:B------:R-:W-:Y:S01]  /*a710*/  FFMA R33, R81.reuse, R114, R33 ;  /* 0x0000007251217223 */ /* 0x040fe20000000021 */
[C---:B------:R-:W-:Y:S01]  /*a720*/  FFMA R34, R81.reuse, R117, R34 ;  /* 0x0000007551227223 */ /* 0x040fe20000000022 */
[--C-:B------:R-:W-:Y:S01]  /*a730*/  HADD2.F32 R120, -RZ, R158.reuse.H0_H0 ;  /* 0x2000009eff787230 */ /* 0x100fe20000004100 */
[----:B------:R-:W-:Y:S01]  /*a740*/  F2FP.SATFINITE.E5M2.F32.PACK_AB_MERGE_C R32, R32, R31, RZ ;  /* 0x0000001f2020723e */ /* 0x000fe200048060ff */
[C---:B------:R-:W-:Y:S01]  /*a750*/  FFMA R35, R81.reuse, R116, R35 ;  /* 0x0000007451237223 */ /* 0x040fe20000000023 */
[----:B------:R-:W-:Y:S02]  /*a760*/  HADD2.F32 R123, -RZ, R158.H1_H1 ;  /* 0x3000009eff7b7230 */ /* 0x000fe40000004100 */
[----:B------:R-:W-:Y:S01]  /*a770*/  FMUL R39, R78, R46 ;  /* 0x0000002e4e277220 */ /* 0x000fe20000400000 */
[----:B------:R-:W-:Y:S01]  /*a780*/  F2FP.SATFINITE.E5M2.F32.PACK_AB_MERGE_C R32, R30, R29, R32 ;  /* 0x0000001d1e20723e */ /* 0x000fe20004806020 */
[C---:B------:R-:W-:Y:S01]  /*a790*/  FFMA R36, R81.reuse, R119, R36 ;  /* 0x0000007751247223 */ /* 0x040fe20000000024 */
[C---:B------:R-:W-:Y:S01]  /*a7a0*/  FMUL R40, R78.reuse, R47 ;  /* 0x0000002f4e287220 */ /* 0x040fe20000400000 */
[C---:B------:R-:W-:Y:S01]  /*a7b0*/  FFMA R37, R81.reuse, R118, R37 ;  /* 0x0000007651257223 */ /* 0x040fe20000000025 */
[C---:B------:R-:W-:Y:S01]  /*a7c0*/  FFMA R38, R81.reuse, R121, R38 ;  /* 0x0000007951267223 */ /* 0x040fe20000000026 */
[C---:B------:R-:W-:Y:S01]  /*a7d0*/  FMUL R42, R78.reuse, R49 ;  /* 0x000000314e2a7220 */ /* 0x040fe20000400000 */
        /* <DEDUP_REMOVED lines=8> */
[C---:B------:R-:W-:Y:S01]  /*a860*/  FMUL R57, R78.reuse, R64 ;  /* 0x000000404e397220 */ /* 0x040fe20000400000 */
[----:B------:R-:W-:Y:S01]  /*a870*/  FFMA R42, R81, R125, R42 ;  /* 0x0000007d512a7223 */ /* 0x000fe2000000002a */
[C---:B------:R-:W-:Y:S01]  /*a880*/  FMUL R46, R78.reuse, R53 ;  /* 0x000000354e2e7220 */ /* 0x040fe20000400000 */
[--C-:B------:R-:W-:Y:S01]  /*a890*/  HADD2.F32 R128, -RZ, R160.reuse.H0_H0 ;  /* 0x200000a0ff807230 */ /* 0x100fe20000004100 */
[----:B------:R-:W-:Y:S01]  /*a8a0*/  F2FP.SATFINITE.E5M2.F32.PACK_AB_MERGE_C R64, R5, R4, R86 ;  /* 0x000000040540723e */ /* 0x000fe20004806056 */
[C---:B------:R-:W-:Y:S01]  /*a8b0*/  FMUL R51, R78.reuse, R58 ;  /* 0x0000003a4e337220 */ /* 0x040fe20000400000 */
[C---:B------:R-:W-:Y:S01]  /*a8c0*/  FMUL R53, R78.reuse, R60 ;  /* 0x0000003c4e357220 */ /* 0x040fe20000400000 */
[C---:B------:R-:W-:Y:S01]  /*a8d0*/  FFMA R43, R81.reuse, R124, R43 ;  /* 0x0000007c512b7223 */ /* 0x040fe2000000002b */
[----:B------:R-:W-:Y:S02]  /*a8e0*/  HADD2.F32 R131, -RZ, R160.H1_H1 ;  /* 0x300000a0ff837230 */ /* 0x000fe40000004100 */
[C---:B------:R-:W-:Y:S01]  /*a8f0*/  FMUL R47, R78.reuse, R54 ;  /* 0x000000364e2f7220 */ /* 0x040fe20000400000 */
[C---:B------:R-:W-:Y:S01]  /*a900*/  FMUL R58, R78.reuse, R65 ;  /* 0x000000414e3a7220 */ /* 0x040fe20000400000 */
[----:B------:R-:W-:Y:S01]  /*a910*/  FMUL R60, R78, R67 ;  /* 0x000000434e3c7220 */ /* 0x000fe20000400000 */
[----:B------:R-:W-:Y:S01]  /*a920*/  F2FP.SATFINITE.E5M2.F32.PACK_AB_MERGE_C R5, R20, R11, RZ ;  /* 0x0000000b1405723e */ /* 0x000fe200048060ff */
[----:B------:R-:W-:Y:S01]  /*a930*/  FFMA R44, R81, R127, R44 ;  /* 0x0000007f512c7223 */ /* 0x000fe2000000002c */
[C---:B------:R-:W-:Y:S01]  /*a940*/  FMUL R48, R78.reuse, R55 ;  /* 0x000000374e307220 */ /* 0x040fe20000400000 */
[----:B------:R-:W-:Y:S01]  /*a950*/  F2FP.SATFINITE.E5M2.F32.PACK_AB_MERGE_C R65, R9, R8, R138 ;  /* 0x000000080941723e */ /* 0x000fe2000480608a */
[----:B------:R-:W-:Y:S01]  /*a960*/  FFMA R45, R81, R126, R45 ;  /* 0x0000007e512d7223 */ /* 0x000fe2000000002d */
[----:B------:R-:W-:Y:S01]  /*a970*/  F2FP.SATFINITE.E5M2.F32.PACK_AB_MERGE_C R67, R17, R16, R18 ;  /* 0x000000101143723e */ /* 0x000fe20004806012 */
[----:B------:R-:W-:Y:S01]  /*a980*/  FMUL R49, R78, R56 ;  /* 0x000000384e317220 */ /* 0x000fe20000400000 */
[C---:B------:R-:W-:Y:S01]  /*a990*/  FFMA R46, R81.reuse, R129, R46 ;  /* 0x00000081512e7223 */ /* 0x040fe2000000002e */
[--C-:B------:R-:W-:Y:S02]  /*a9a0*/  HADD2.F32 R132, -RZ, R161.reuse.H0_H0 ;  /* 0x200000a1ff847230 */ /* 0x100fe40000004100 */
[C---:B------:R-:W-:Y:S01]  /*a9b0*/  FFMA R47, R81.reuse, R128, R47 ;  /* 0x00000080512f7223 */ /* 0x040fe2000000002f */
[----:B------:R1:W-:Y:S01]  /*a9c0*/  STS.128 [R172+UR49+0xa200], R64 ;  /* 0x00a20040ac007988 */ /* 0x0003e20008000c31 */
[----:B------:R-:W-:Y:S01]  /*a9d0*/  HADD2.F32 R135, -RZ, R161.H1_H1 ;  /* 0x300000a1ff877230 */ /* 0x000fe20000004100 */
[----:B------:R-:W-:Y:S01]  /*a9e0*/  F2FP.SATFINITE.E5M2.F32.PACK_AB_MERGE_C R5, R10, R7, R5 ;  /* 0x000000070a05723e */ /* 0x000fe20004806005 */
[C---:B------:R-:W-:Y:S01]  /*a9f0*/  FFMA R48, R81.reuse, R131, R48 ;  /* 0x0000008351307223 */ /* 0x040fe20000000030 */
[----:B------:R-:W-:Y:S01]  /*aa00*/  F2FP.SATFINITE.E5M2.F32.PACK_AB_MERGE_C R7, R28, R27, RZ ;  /* 0x0000001b1c07723e */ /* 0x000fe200048060ff */
        /* <DEDUP_REMOVED lines=8> */
[----:B------:R-:W-:Y:S01]  /*aa90*/  FMUL R56, R78, R63 ;  /* 0x0000003f4e387220 */ /* 0x000fe20000400000 */
[----:B------:R-:W-:Y:S01]  /*aaa0*/  F2FP.SATFINITE.E5M2.F32.PACK_AB_MERGE_C R4, R2, R0, R3 ;  /* 0x000000000204723e */ /* 0x000fe20004806003 */
[C---:B------:R-:W-:Y:S01]  /*aab0*/  FFMA R53, R81.reuse, R134, R53 ;  /* 0x0000008651357223 */ /* 0x040fe20000000035 */
[----:B------:R-:W-:Y:S01]  /*aac0*/  F2FP.SATFINITE.E5M2.F32.PACK_AB_MERGE_C R7, R26, R25, R7 ;  /* 0x000000191a07723e */ /* 0x000fe20004806007 */
[C---:B------:R-:W-:Y:S01]  /*aad0*/  FFMA R54, R81.reuse, R137, R54 ;  /* 0x0000008951367223 */ /* 0x040fe20000000036 */
[--C-:B------:R-:W-:Y:S02]  /*aae0*/  HADD2.F32 R84, -RZ, R163.reuse.H0_H0 ;  /* 0x200000a3ff547230 */ /* 0x100fe40000004100 */
[C---:B------:R-:W-:Y:S01]  /*aaf0*/  FFMA R55, R81.reuse, R136, R55 ;  /* 0x0000008851377223 */ /* 0x040fe20000000037 */
[----:B------:R-:W-:Y:S01]  /*ab00*/  HADD2.F32 R85, -RZ, R163.H1_H1 ;  /* 0x300000a3ff557230 */ /* 0x000fe20000004100 */
[----:B------:R1:W-:Y:S01]  /*ab10*/  STS.128 [R192+0xa010], R4 ;  /* 0x00a01004c0007388 */ /* 0x0003e20000000c00 */
[----:B------:R-:W-:Y:S01]  /*ab20*/  F2FP.SATFINITE.E5M2.F32.PACK_AB_MERGE_C R35, R36, R35, RZ ;  /* 0x000000232423723e */ /* 0x000fe200048060ff */
[C---:B------:R-:W-:Y:S01]  /*ab30*/  FFMA R56, R81.reuse, R139, R56 ;  /* 0x0000008b51387223 */ /* 0x040fe20000000038 */
[----:B------:R-:W-:Y:S01]  /*ab40*/  F2FP.SATFINITE.E5M2.F32.PACK_AB_MERGE_C R39, R40, R39, RZ ;  /* 0x000000272827723e */ /* 0x000fe200048060ff */
[C---:B------:R-:W-:Y:S01]  /*ab50*/  FFMA R57, R81.reuse, R82, R57 ;  /* 0x0000005251397223 */ /* 0x040fe20000000039 */
[----:B------:R-:W-:Y:S01]  /*ab60*/  F2FP.SATFINITE.E5M2.F32.PACK_AB_MERGE_C R43, R44, R43, RZ ;  /* 0x0000002b2c2b723e */ /* 0x000fe200048060ff */
[C---:B------:R-:W-:Y:S01]  /*ab70*/  FFMA R58, R81.reuse, R83, R58 ;  /* 0x00000053513a7223 */ /* 0x040fe2000000003a */
[C---:B------:R-:W-:Y:S01]  /*ab80*/  FFMA R59, R81.reuse, R84, R59 ;  /* 0x00000054513b7223 */ /* 0x040fe2000000003b */
[----:B------:R-:W-:Y:S01]  /*ab90*/  F2FP.SATFINITE.E5M2.F32.PACK_AB_MERGE_C R33, R34, R33, R35 ;  /* 0x000000212221723e */ /* 0x000fe20004806023 */
        /* <DEDUP_REMOVED lines=11> */
[----:B------:R-:W-:Y:S05]  /*ac50*/  F2FP.SATFINITE.E5M2.F32.PACK_AB_MERGE_C R51, R58, R57, R59 ;  /* 0x000000393a33723e */ /* 0x000fea000480603b */
        /* <DEDUP_REMOVED lines=18> */
.L_x_124:
[----:B------:R-:W-:Y:S05]  /*ad80*/  BSYNC.RECONVERGENT B0 ;  /* 0x0000000000007941 */ /* 0x000fea0003800200 */
.L_x_123:
[----:B------:R-:W-:Y:S01]  /*ad90*/  BAR.SYNC.DEFER_BLOCKING 0x1, 0x80 ;  /* 0x0042000000007b1d */ /* 0x000fe20000010000 */
[----:B------:R-:W-:Y:S01]  /*ada0*/  ISETP.NE.AND P2, PT, R190, RZ, PT ;  /* 0x000000ffbe00720c */ /* 0x000fe20003f45270 */
[----:B------:R-:W-:Y:S01]  /*adb0*/  IMAD.IADD R20, R75, 0x1, R147 ;  /* 0x000000014b147824 */ /* 0x000fe200078e0293 */
[----:B------:R-:W-:Y:S01]  /*adc0*/  ISETP.NE.AND P0, PT, R191, 0x2, PT ;  /* 0x00000002bf00780c */ /* 0x000fe20003f05270 */
[----:B------:R-:W-:Y:S01]  /*add0*/  IMAD.IADD R21, R77, 0x1, R170 ;  /* 0x000000014d157824 */ /* 0x000fe200078e02aa */
[----:B------:R-:W-:Y:S02]  /*ade0*/  ISETP.NE.AND P1, PT, R76, 0x2, PT ;  /* 0x000000024c00780c */ /* 0x000fe40003f25270 */
[----:B------:R-:W-:Y:S02]  /*adf0*/  SEL R3, RZ, 0x1, P0 ;  /* 0x00000001ff037807 */ /* 0x000fe40000000000 */
[----:B------:R-:W-:Y:S02]  /*ae00*/  SEL R0, RZ, 0x1, P1 ;  /* 0x00000001ff007807 */ /* 0x000fe40000800000 */
[----:B------:R-:W-:Y:S02]  /*ae10*/  LOP3.LUT R182, R182, R3, RZ, 0x3c, !PT ;  /* 0x00000003b6b67212 */ /* 0x000fe400078e3cff */
[----:B------:R-:W-:Y:S02]  /*ae20*/  LOP3.LUT R183, R183, R0, RZ, 0x3c, !PT ;  /* 0x00000000b7b77212 */ /* 0x000fe400078e3cff */
[----:B------:R-:W-:Y:S02]  /*ae30*/  @P2 R2UR UR36, R179 ;  /* 0x00000000b32422ca */ /* 0x000fe400000e0000 */
[----:B------:R-:W-:Y:S02]  /*ae40*/  SEL R191, R191, RZ, P0 ;  /* 0x000000ffbfbf7207 */ /* 0x000fe40000000000 */
[----:B------:R-:W-:Y:S01]  /*ae50*/  SEL R76, R76, RZ, P1 ;  /* 0x000000ff4c4c7207 */ /* 0x000fe20000800000 */
[----:B------:R-:W-:Y:S10]  /*ae60*/  @P2 BRA `(.L_x_125) ;  /* 0xffffff9800d82947 */ /* 0x000ff4000383ffff */
[----:B------:R-:W-:Y:S05]  /*ae70*/  EXIT ;  /* 0x000000000000794d */ /* 0x000fea0003800000 */
.L_x_19:
[----:B--2---:R2:W1:Y:S02]  /*ae80*/  SYNCS.PHASECHK.TRANS64.TRYWAIT P0, [R3+URZ+0xe0], R2 ;  /* 0x0000e002030075a7 */ /* 0x00446400080011ff */
[----:B-1----:R-:W-:Y:S05]  /*ae90*/  @!P0 NANOSLEEP.SYNCS 0x989680 ;  /* 0x009896800000895d */ /* 0x002fea0003900000 */
[----:B------:R-:W1:Y:S02]  /*aea0*/  @!P0 SYNCS.PHASECHK.TRANS64 P0, [R3+URZ+0xe0], R2 ;  /* 0x0000e002030085a7 */ /* 0x000e6400080010ff */
[----:B-1----:R-:W-:Y:S05]  /*aeb0*/  @!P0 BRA `(.L_x_19) ;  /* 0xfffffffc00f08947 */ /* 0x002fea000383ffff */
[----:B------:R-:W-:Y:S05]  /*aec0*/  BRA `(.L_x_126) ;  /* 0xffffff6400b47947 */ /* 0x000fea000383ffff */
.L_x_22:
[----:B-1----:R-:W-:-:S07]  /*aed0*/  MOV R2, UR33 ;  /* 0x0000002100027c02 */ /* 0x002fce0008000f00 */
.L_x_127:
[----:B-1----:R1:W2:Y:S02]  /*aee0*/  SYNCS.PHASECHK.TRANS64.TRYWAIT P0, [R2+URZ+0x20], R5 ;  /* 0x00002005020075a7 */ /* 0x0022a400080011ff */
[----:B--2---:R-:W-:Y:S05]  /*aef0*/  @!P0 NANOSLEEP.SYNCS 0x989680 ;  /* 0x009896800000895d */ /* 0x004fea0003900000 */
[----:B------:R-:W2:Y:S02]  /*af00*/  @!P0 SYNCS.PHASECHK.TRANS64 P0, [R2+URZ+0x20], R5 ;  /* 0x00002005020085a7 */ /* 0x000ea400080010ff */
[----:B--2---:R-:W-:Y:S05]  /*af10*/  @!P0 BRA `(.L_x_127) ;  /* 0xfffffffc00f08947 */ /* 0x004fea000383ffff */
[----:B------:R-:W-:Y:S05]  /*af20*/  BRA `(.L_x_21) ;  /* 0xffffff6800047947 */ /* 0x000fea000383ffff */
.L_x_28:
[----:B-1----:R-:W-:-:S07]  /*af30*/  MOV R2, UR17 ;  /* 0x0000001100027c02 */ /* 0x002fce0008000f00 */
.L_x_128:
[----:B-1----:R1:W2:Y:S02]  /*af40*/  SYNCS.PHASECHK.TRANS64.TRYWAIT P0, [R2+URZ+0x20], R5 ;  /* 0x00002005020075a7 */ /* 0x0022a400080011ff */
[----:B--2---:R-:W-:Y:S05]  /*af50*/  @!P0 NANOSLEEP.SYNCS 0x989680 ;  /* 0x009896800000895d */ /* 0x004fea0003900000 */
[----:B------:R-:W2:Y:S02]  /*af60*/  @!P0 SYNCS.PHASECHK.TRANS64 P0, [R2+URZ+0x20], R5 ;  /* 0x00002005020085a7 */ /* 0x000ea400080010ff */
[----:B--2---:R-:W-:Y:S05]  /*af70*/  @!P0 BRA `(.L_x_128) ;  /* 0xfffffffc00f08947 */ /* 0x004fea000383ffff */
[----:B------:R-:W-:Y:S05]  /*af80*/  BRA `(.L_x_27) ;  /* 0xffffff6800ac7947 */ /* 0x000fea000383ffff */
.L_x_32:
[----:B-1----:R1:W2:Y:S02]  /*af90*/  SYNCS.PHASECHK.TRANS64.TRYWAIT P0, [R2+URZ+0x90], R3 ;  /* 0x00009003020075a7 */ /* 0x0022a400080011ff */
[----:B--2---:R-:W-:Y:S05]  /*afa0*/  @!P0 NANOSLEEP.SYNCS 0x989680 ;  /* 0x009896800000895d */ /* 0x004fea0003900000 */
[----:B------:R-:W2:Y:S02]  /*afb0*/  @!P0 SYNCS.PHASECHK.TRANS64 P0, [R2+URZ+0x90], R3 ;  /* 0x00009003020085a7 */ /* 0x000ea400080010ff */
[----:B--2---:R-:W-:Y:S05]  /*afc0*/  @!P0 BRA `(.L_x_32) ;  /* 0xfffffffc00f08947 */ /* 0x004fea000383ffff */
[----:B------:R-:W-:Y:S05]  /*afd0*/  BRA `(.L_x_129) ;  /* 0xffffff6c003c7947 */ /* 0x000fea000383ffff */
.L_x_36:
[----:B----4-:R-:W-:-:S07]  /*afe0*/  MOV R0, UR5 ;  /* 0x0000000500007c02 */ /* 0x010fce0008000f00 */
.L_x_130:
[----:B-1----:R1:W2:Y:S02]  /*aff0*/  SYNCS.PHASECHK.TRANS64.TRYWAIT P0, [R0+URZ], R3 ;  /* 0x00000003000075a7 */ /* 0x0022a400080011ff */
[----:B--2---:R-:W-:Y:S05]  /*b000*/  @!P0 NANOSLEEP.SYNCS 0x989680 ;  /* 0x009896800000895d */ /* 0x004fea0003900000 */
[----:B------:R-:W2:Y:S02]  /*b010*/  @!P0 SYNCS.PHASECHK.TRANS64 P0, [R0+URZ], R3 ;  /* 0x00000003000085a7 */ /* 0x000ea400080010ff */
[----:B--2---:R-:W-:Y:S05]  /*b020*/  @!P0 BRA `(.L_x_130) ;  /* 0xfffffffc00f08947 */ /* 0x004fea000383ffff */
[----:B------:R-:W-:Y:S05]  /*b030*/  BRA `(.L_x_131) ;  /* 0xffffff7000ac7947 */ /* 0x000fea000383ffff */
.L_x_37:
[----:B----4-:R-:W-:-:S07]  /*b040*/  MOV R0, UR5 ;  /* 0x0000000500007c02 */ /* 0x010fce0008000f00 */
.L_x_132:
[----:B-1----:R1:W2:Y:S02]  /*b050*/  SYNCS.PHASECHK.TRANS64.TRYWAIT P0, [R0+URZ], R3 ;  /* 0x00000003000075a7 */ /* 0x0022a400080011ff */
[----:B--2---:R-:W-:Y:S05]  /*b060*/  @!P0 NANOSLEEP.SYNCS 0x989680 ;  /* 0x009896800000895d */ /* 0x004fea0003900000 */
[----:B------:R-:W2:Y:S02]  /*b070*/  @!P0 SYNCS.PHASECHK.TRANS64 P0, [R0+URZ], R3 ;  /* 0x00000003000085a7 */ /* 0x000ea400080010ff */
[----:B--2---:R-:W-:Y:S05]  /*b080*/  @!P0 BRA `(.L_x_132) ;  /* 0xfffffffc00f08947 */ /* 0x004fea000383ffff */
[----:B------:R-:W-:Y:S05]  /*b090*/  BRA `(.L_x_133) ;  /* 0xffffff7000b87947 */ /* 0x000fea000383ffff */
.L_x_38:
[----:B----4-:R-:W-:-:S07]  /*b0a0*/  MOV R0, UR5 ;  /* 0x0000000500007c02 */ /* 0x010fce0008000f00 */
.L_x_134:
[----:B-1----:R1:W2:Y:S02]  /*b0b0*/  SYNCS.PHASECHK.TRANS64.TRYWAIT P0, [R0+URZ], R3 ;  /* 0x00000003000075a7 */ /* 0x0022a400080011ff */
[----:B--2---:R-:W-:Y:S05]  /*b0c0*/  @!P0 NANOSLEEP.SYNCS 0x989680 ;  /* 0x009896800000895d */ /* 0x004fea0003900000 */
[----:B------:R-:W2:Y:S02]  /*b0d0*/  @!P0 SYNCS.PHASECHK.TRANS64 P0, [R0+URZ], R3 ;  /* 0x00000003000085a7 */ /* 0x000ea400080010ff */
[----:B--2---:R-:W-:Y:S05]  /*b0e0*/  @!P0 BRA `(.L_x_134) ;  /* 0xfffffffc00f08947 */ /* 0x004fea000383ffff */
[----:B------:R-:W-:Y:S05]  /*b0f0*/  BRA `(.L_x_135) ;  /* 0xffffff7000c47947 */ /* 0x000fea000383ffff */
.L_x_41:
[----:B-1----:R1:W2:Y:S02]  /*b100*/  SYNCS.PHASECHK.TRANS64.TRYWAIT P0, [R0+URZ+0xd0], R5 ;  /* 0x0000d005000075a7 */ /* 0x0022a400080011ff */
[----:B--2---:R-:W-:Y:S05]  /*b110*/  @!P0 NANOSLEEP.SYNCS 0x989680 ;  /* 0x009896800000895d */ /* 0x004fea0003900000 */
[----:B------:R-:W2:Y:S02]  /*b120*/  @!P0 SYNCS.PHASECHK.TRANS64 P0, [R0+URZ+0xd0], R5 ;  /* 0x0000d005000085a7 */ /* 0x000ea400080010ff */
[----:B--2---:R-:W-:Y:S05]  /*b130*/  @!P0 BRA `(.L_x_41) ;  /* 0xfffffffc00f08947 */ /* 0x004fea000383ffff */
[----:B------:R-:W-:Y:S05]  /*b140*/  BRA `(.L_x_136) ;  /* 0xffffff7400207947 */ /* 0x000fea000383ffff */
.L_x_42:
[----:B------:R-:W-:-:S07]  /*b150*/  MOV R0, UR5 ;  /* 0x0000000500007c02 */ /* 0x000fce0008000f00 */
.L_x_137:
[----:B-1----:R1:W2:Y:S02]  /*b160*/  SYNCS.PHASECHK.TRANS64.TRYWAIT P0, [R0+URZ+0xa0], R5 ;  /* 0x0000a005000075a7 */ /* 0x0022a400080011ff */
[----:B--2---:R-:W-:Y:S05]  /*b170*/  @!P0 NANOSLEEP.SYNCS 0x989680 ;  /* 0x009896800000895d */ /* 0x004fea0003900000 */
[----:B------:R-:W2:Y:S02]  /*b180*/  @!P0 SYNCS.PHASECHK.TRANS64 P0, [R0+URZ+0xa0], R5 ;  /* 0x0000a005000085a7 */ /* 0x000ea400080010ff */
[----:B--2---:R-:W-:Y:S05]  /*b190*/  @!P0 BRA `(.L_x_137) ;  /* 0xfffffffc00f08947 */ /* 0x004fea000383ffff */
[----:B------:R-:W-:Y:S05]  /*b1a0*/  BRA `(.L_x_138) ;  /* 0xffffff7400307947 */ /* 0x000fea000383ffff */
.L_x_43:
[----:B-1----:R1:W2:Y:S02]  /*b1b0*/  SYNCS.PHASECHK.TRANS64.TRYWAIT P1, [R0+URZ+0x90], R5 ;  /* 0x00009005000075a7 */ /* 0x0022a400080211ff */
[----:B--2---:R-:W-:Y:S05]  /*b1c0*/  @!P1 NANOSLEEP.SYNCS 0x989680 ;  /* 0x009896800000995d */ /* 0x004fea0003900000 */
[----:B------:R-:W2:Y:S02]  /*b1d0*/  @!P1 SYNCS.PHASECHK.TRANS64 P1, [R0+URZ+0x90], R5 ;  /* 0x00009005000095a7 */ /* 0x000ea400080210ff */
[----:B--2---:R-:W-:Y:S05]  /*b1e0*/  @!P1 BRA `(.L_x_43) ;  /* 0xfffffffc00f09947 */ /* 0x004fea000383ffff */
[----:B------:R-:W-:Y:S05]  /*b1f0*/  BRA `(.L_x_139) ;  /* 0xffffff7400607947 */ /* 0x000fea000383ffff */
.L_x_46:
[----:B------:R-:W-:-:S07]  /*b200*/  MOV R0, UR5 ;  /* 0x0000000500007c02 */ /* 0x000fce0008000f00 */
.L_x_140:
[----:B-1----:R1:W2:Y:S02]  /*b210*/  SYNCS.PHASECHK.TRANS64.TRYWAIT P0, [R0+URZ+0xa0], R3 ;  /* 0x0000a003000075a7 */ /* 0x0022a400080011ff */
[----:B--2---:R-:W-:Y:S05]  /*b220*/  @!P0 NANOSLEEP.SYNCS 0x989680 ;  /* 0x009896800000895d */ /* 0x004fea0003900000 */
[----:B------:R-:W2:Y:S02]  /*b230*/  @!P0 SYNCS.PHASECHK.TRANS64 P0, [R0+URZ+0xa0], R3 ;  /* 0x0000a003000085a7 */ /* 0x000ea400080010ff */
[----:B--2---:R-:W-:Y:S05]  /*b240*/  @!P0 BRA `(.L_x_140) ;  /* 0xfffffffc00f08947 */ /* 0x004fea000383ffff */
[----:B------:R-:W-:Y:S05]  /*b250*/  BRA `(.L_x_45) ;  /* 0xffffff7400b47947 */ /* 0x000fea000383ffff */
.L_x_53:
[----:B-1----:R1:W2:Y:S02]  /*b260*/  SYNCS.PHASECHK.TRANS64.TRYWAIT P1, [R0+URZ+0x90], R5 ;  /* 0x00009005000075a7 */ /* 0x0022a400080211ff */
[----:B--2---:R-:W-:Y:S05]  /*b270*/  @!P1 NANOSLEEP.SYNCS 0x989680 ;  /* 0x009896800000995d */ /* 0x004fea0003900000 */
[----:B------:R-:W2:Y:S02]  /*b280*/  @!P1 SYNCS.PHASECHK.TRANS64 P1, [R0+URZ+0x90], R5 ;  /* 0x00009005000095a7 */ /* 0x000ea400080210ff */
[----:B--2---:R-:W-:Y:S05]  /*b290*/  @!P1 BRA `(.L_x_53) ;  /* 0xfffffffc00f09947 */ /* 0x004fea000383ffff */
[----:B------:R-:W-:Y:S05]  /*b2a0*/  BRA `(.L_x_141) ;  /* 0xffffff7c000c7947 */ /* 0x000fea000383ffff */
.L_x_54:
[----:B------:R-:W-:-:S07]  /*b2b0*/  MOV R3, UR9 ;  /* 0x0000000900037c02 */ /* 0x000fce0008000f00 */
.L_x_142:
[----:B-1----:R1:W2:Y:S02]  /*b2c0*/  SYNCS.PHASECHK.TRANS64.TRYWAIT P0, [R3+URZ+0xc0], R0 ;  /* 0x0000c000030075a7 */ /* 0x0022a400080011ff */
[----:B--2---:R-:W-:Y:S05]  /*b2d0*/  @!P0 NANOSLEEP.SYNCS 0x989680 ;  /* 0x009896800000895d */ /* 0x004fea0003900000 */
[----:B------:R-:W2:Y:S02]  /*b2e0*/  @!P0 SYNCS.PHASECHK.TRANS64 P0, [R3+URZ+0xc0], R0 ;  /* 0x0000c000030085a7 */ /* 0x000ea400080010ff */
[----:B--2---:R-:W-:Y:S05]  /*b2f0*/  @!P0 BRA `(.L_x_142) ;  /* 0xfffffffc00f08947 */ /* 0x004fea000383ffff */
[----:B------:R-:W-:Y:S05]  /*b300*/  BRA `(.L_x_143) ;  /* 0xffffff7c00407947 */ /* 0x000fea000383ffff */
.L_x_57:
[----:B------:R-:W-:Y:S07]  /*b310*/  MOV R0, UR7 ;  /* 0x0000000700007c02 */ /* 0x000fee0008000f00 */
.L_x_144:
[----:B-1----:R1:W2:Y:S02]  /*b320*/  SYNCS.PHASECHK.TRANS64.TRYWAIT P0, [R0+URZ], R3 ;  /* 0x00000003000075a7 */ /* 0x0022a400080011ff */
[----:B--2---:R-:W-:Y:S05]  /*b330*/  @!P0 NANOSLEEP.SYNCS 0x989680 ;  /* 0x009896800000895d */ /* 0x004fea0003900000 */
[----:B------:R-:W2:Y:S02]  /*b340*/  @!P0 SYNCS.PHASECHK.TRANS64 P0, [R0+URZ], R3 ;  /* 0x00000003000085a7 */ /* 0x000ea400080010ff */
[----:B--2---:R-:W-:Y:S05]  /*b350*/  @!P0 BRA `(.L_x_144) ;  /* 0xfffffffc00f08947 */ /* 0x004fea000383ffff */
[----:B------:R-:W-:Y:S05]  /*b360*/  BRA `(.L_x_56) ;  /* 0xffffff7c00607947 */ /* 0x000fea000383ffff */
.L_x_60:
[----:B------:R-:W-:-:S07]  /*b370*/  MOV R0, UR5 ;  /* 0x0000000500007c02 */ /* 0x000fce0008000f00 */
.L_x_145:
[----:B--2---:R2:W3:Y:S02]  /*b380*/  SYNCS.PHASECHK.TRANS64.TRYWAIT P0, [R0+URZ], R3 ;  /* 0x00000003000075a7 */ /* 0x0044e400080011ff */
[----:B---3--:R-:W-:Y:S05]  /*b390*/  @!P0 NANOSLEEP.SYNCS 0x989680 ;  /* 0x009896800000895d */ /* 0x008fea0003900000 */
[----:B------:R-:W3:Y:S02]  /*b3a0*/  @!P0 SYNCS.PHASECHK.TRANS64 P0, [R0+URZ], R3 ;  /* 0x00000003000085a7 */ /* 0x000ee400080010ff */
[----:B---3--:R-:W-:Y:S05]  /*b3b0*/  @!P0 BRA `(.L_x_145) ;  /* 0xfffffffc00f08947 */ /* 0x008fea000383ffff */
[----:B------:R-:W-:Y:S05]  /*b3c0*/  BRA `(.L_x_146) ;  /* 0xffffff8000007947 */ /* 0x000fea000383ffff */
.L_x_61:
[----:B------:R-:W-:-:S07]  /*b3d0*/  MOV R0, UR7 ;  /* 0x0000000700007c02 */ /* 0x000fce0008000f00 */
.L_x_147:
[----:B--2---:R2:W3:Y:S02]  /*b3e0*/  SYNCS.PHASECHK.TRANS64.TRYWAIT P0, [R0+URZ], R3 ;  /* 0x00000003000075a7 */ /* 0x0044e400080011ff */
[----:B---3--:R-:W-:Y:S05]  /*b3f0*/  @!P0 NANOSLEEP.SYNCS 0x989680 ;  /* 0x009896800000895d */ /* 0x008fea0003900000 */
[----:B------:R-:W3:Y:S02]  /*b400*/  @!P0 SYNCS.PHASECHK.TRANS64 P0, [R0+URZ], R3 ;  /* 0x00000003000085a7 */ /* 0x000ee400080010ff */
[----:B---3--:R-:W-:Y:S05]  /*b410*/  @!P0 BRA `(.L_x_147) ;  /* 0xfffffffc00f08947 */ /* 0x008fea000383ffff */
[----:B------:R-:W-:Y:S05]  /*b420*/  BRA `(.L_x_148) ;  /* 0xffffff80000c7947 */ /* 0x000fea000383ffff */
.L_x_66:
[----:B--2---:R2:W3:Y:S02]  /*b430*/  SYNCS.PHASECHK.TRANS64.TRYWAIT P0, [R0+URZ+0x90], R3 ;  /* 0x00009003000075a7 */ /* 0x0044e400080011ff */
[----:B---3--:R-:W-:Y:S05]  /*b440*/  @!P0 NANOSLEEP.SYNCS 0x989680 ;  /* 0x009896800000895d */ /* 0x008fea0003900000 */
[----:B------:R-:W3:Y:S02]  /*b450*/  @!P0 SYNCS.PHASECHK.TRANS64 P0, [R0+URZ+0x90], R3 ;  /* 0x00009003000085a7 */ /* 0x000ee400080010ff */
[----:B---3--:R-:W-:Y:S05]  /*b460*/  @!P0 BRA `(.L_x_66) ;  /* 0xfffffffc00f08947 */ /* 0x008fea000383ffff */
[----:B------:R-:W-:Y:S05]  /*b470*/  BRA `(.L_x_149) ;  /* 0xffffff8400187947 */ /* 0x000fea000383ffff */
.L_x_69:
[----:B------:R-:W-:Y:S07]  /*b480*/  MOV R0, UR7 ;  /* 0x0000000700007c02 */ /* 0x000fee0008000f00 */
.L_x_150:
[----:B--2---:R2:W3:Y:S02]  /*b490*/  SYNCS.PHASECHK.TRANS64.TRYWAIT P0, [R0+URZ+0x88], R3 ;  /* 0x00008803000075a7 */ /* 0x0044e400080011ff */
[----:B---3--:R-:W-:Y:S05]  /*b4a0*/  @!P0 NANOSLEEP.SYNCS 0x989680 ;  /* 0x009896800000895d */ /* 0x008fea0003900000 */
[----:B------:R-:W3:Y:S02]  /*b4b0*/  @!P0 SYNCS.PHASECHK.TRANS64 P0, [R0+URZ+0x88], R3 ;  /* 0x00008803000085a7 */ /* 0x000ee400080010ff */
[----:B---3--:R-:W-:Y:S05]  /*b4c0*/  @!P0 BRA `(.L_x_150) ;  /* 0xfffffffc00f08947 */ /* 0x008fea000383ffff */
[----:B------:R-:W-:Y:S05]  /*b4d0*/  BRA `(.L_x_68) ;  /* 0xffffff8400f87947 */ /* 0x000fea000383ffff */
.L_x_72:
[----:B------:R-:W-:Y:S07]  /*b4e0*/  MOV R3, UR7 ;  /* 0x0000000700037c02 */ /* 0x000fee0008000f00 */
.L_x_151:
[----:B-1----:R1:W2:Y:S02]  /*b4f0*/  SYNCS.PHASECHK.TRANS64.TRYWAIT P0, [R3+URZ+0x60], R12 ;  /* 0x0000600c030075a7 */ /* 0x0022a400080011ff */
[----:B--2---:R-:W-:Y:S05]  /*b500*/  @!P0 NANOSLEEP.SYNCS 0x989680 ;  /* 0x009896800000895d */ /* 0x004fea0003900000 */
[----:B------:R-:W2:Y:S02]  /*b510*/  @!P0 SYNCS.PHASECHK.TRANS64 P0, [R3+URZ+0x60], R12 ;  /* 0x0000600c030085a7 */ /* 0x000ea400080010ff */
[----:B--2---:R-:W-:Y:S05]  /*b520*/  @!P0 BRA `(.L_x_151) ;  /* 0xfffffffc00f08947 */ /* 0x004fea000383ffff */
[----:B------:R-:W-:Y:S05]  /*b530*/  BRA `(.L_x_152) ;  /* 0xffffff8800707947 */ /* 0x000fea000383ffff */
.L_x_73:
[----:B-1----:R-:W-:Y:S07]  /*b540*/  MOV R3, UR7 ;  /* 0x0000000700037c02 */ /* 0x002fee0008000f00 */
.L_x_153:
[----:B-1----:R1:W2:Y:S02]  /*b550*/  SYNCS.PHASECHK.TRANS64.TRYWAIT P0, [R3+URZ+0x68], R12 ;  /* 0x0000680c030075a7 */ /* 0x0022a400080011ff */
[----:B--2---:R-:W-:Y:S05]  /*b560*/  @!P0 NANOSLEEP.SYNCS 0x989680 ;  /* 0x009896800000895d */ /* 0x004fea0003900000 */
[----:B------:R-:W2:Y:S02]  /*b570*/  @!P0 SYNCS.PHASECHK.TRANS64 P0, [R3+URZ+0x68], R12 ;  /* 0x0000680c030085a7 */ /* 0x000ea400080010ff */
[----:B--2---:R-:W-:Y:S05]  /*b580*/  @!P0 BRA `(.L_x_153) ;  /* 0xfffffffc00f08947 */ /* 0x004fea000383ffff */
[----:B------:R-:W-:Y:S05]  /*b590*/  BRA `(.L_x_154) ;  /* 0xffffff8800ac7947 */ /* 0x000fea000383ffff */
.L_x_74:
[----:B-1----:R-:W-:Y:S07]  /*b5a0*/  MOV R3, UR7 ;  /* 0x0000000700037c02 */ /* 0x002fee0008000f00 */
.L_x_155:
[----:B-1----:R1:W2:Y:S02]  /*b5b0*/  SYNCS.PHASECHK.TRANS64.TRYWAIT P0, [R3+URZ+0x70], R12 ;  /* 0x0000700c030075a7 */ /* 0x0022a400080011ff */
[----:B--2---:R-:W-:Y:S05]  /*b5c0*/  @!P0 NANOSLEEP.SYNCS 0x989680 ;  /* 0x009896800000895d */ /* 0x004fea0003900000 */
[----:B------:R-:W2:Y:S02]  /*b5d0*/  @!P0 SYNCS.PHASECHK.TRANS64 P0, [R3+URZ+0x70], R12 ;  /* 0x0000700c030085a7 */ /* 0x000ea400080010ff */
[----:B--2---:R-:W-:Y:S05]  /*b5e0*/  @!P0 BRA `(.L_x_155) ;  /* 0xfffffffc00f08947 */ /* 0x004fea000383ffff */
[----:B------:R-:W-:Y:S05]  /*b5f0*/  BRA `(.L_x_156) ;  /* 0xffffff8800f47947 */ /* 0x000fea000383ffff */
.L_x_75:
[----:B------:R-:W-:Y:S07]  /*b600*/  MOV R3, UR7 ;  /* 0x0000000700037c02 */ /* 0x000fee0008000f00 */
.L_x_157:
[----:B-1----:R1:W2:Y:S02]  /*b610*/  SYNCS.PHASECHK.TRANS64.TRYWAIT P0, [R3+URZ+0x78], R12 ;  /* 0x0000780c030075a7 */ /* 0x0022a400080011ff */
[----:B--2---:R-:W-:Y:S05]  /*b620*/  @!P0 NANOSLEEP.SYNCS 0x989680 ;  /* 0x009896800000895d */ /* 0x004fea0003900000 */
[----:B------:R-:W2:Y:S02]  /*b630*/  @!P0 SYNCS.PHASECHK.TRANS64 P0, [R3+URZ+0x78], R12 ;  /* 0x0000780c030085a7 */ /* 0x000ea400080010ff */
[----:B--2---:R-:W-:Y:S05]  /*b640*/  @!P0 BRA `(.L_x_157) ;  /* 0xfffffffc00f08947 */ /* 0x004fea000383ffff */
[----:B------:R-:W-:Y:S05]  /*b650*/  BRA `(.L_x_158) ;  /* 0xffffff8c007c7947 */ /* 0x000fea000383ffff */
.L_x_77:
[----:B------:R-:W-:-:S07]  /*b660*/  MOV R0, UR7 ;  /* 0x0000000700007c02 */ /* 0x000fce0008000f00 */
.L_x_159:
[----:B-1----:R1:W3:Y:S02]  /*b670*/  SYNCS.PHASECHK.TRANS64.TRYWAIT P0, [R0+URZ+0x60], R3 ;  /* 0x00006003000075a7 */ /* 0x0022e400080011ff */
[----:B---3--:R-:W-:Y:S05]  /*b680*/  @!P0 NANOSLEEP.SYNCS 0x989680 ;  /* 0x009896800000895d */ /* 0x008fea0003900000 */
[----:B------:R-:W3:Y:S02]  /*b690*/  @!P0 SYNCS.PHASECHK.TRANS64 P0, [R0+URZ+0x60], R3 ;  /* 0x00006003000085a7 */ /* 0x000ee400080010ff */
[----:B---3--:R-:W-:Y:S05]  /*b6a0*/  @!P0 BRA `(.L_x_159) ;  /* 0xfffffffc00f08947 */ /* 0x008fea000383ffff */
[----:B------:R-:W-:Y:S05]  /*b6b0*/  BRA `(.L_x_160) ;  /* 0xffffff8c00ec7947 */ /* 0x000fea000383ffff */
.L_x_78:
[----:B-1----:R-:W-:-:S07]  /*b6c0*/  MOV R0, UR7 ;  /* 0x0000000700007c02 */ /* 0x002fce0008000f00 */
.L_x_161:
[----:B-1----:R1:W3:Y:S02]  /*b6d0*/  SYNCS.PHASECHK.TRANS64.TRYWAIT P0, [R0+URZ+0x68], R3 ;  /* 0x00006803000075a7 */ /* 0x0022e400080011ff */
[----:B---3--:R-:W-:Y:S05]  /*b6e0*/  @!P0 NANOSLEEP.SYNCS 0x989680 ;  /* 0x009896800000895d */ /* 0x008fea0003900000 */
[----:B------:R-:W3:Y:S02]  /*b6f0*/  @!P0 SYNCS.PHASECHK.TRANS64 P0, [R0+URZ+0x68], R3 ;  /* 0x00006803000085a7 */ /* 0x000ee400080010ff */
[----:B---3--:R-:W-:Y:S05]  /*b700*/  @!P0 BRA `(.L_x_161) ;  /* 0xfffffffc00f08947 */ /* 0x008fea000383ffff */
[----:B------:R-:W-:Y:S05]  /*b710*/  BRA `(.L_x_162) ;  /* 0xffffff8c00dc7947 */ /* 0x000fea000383ffff */
.L_x_79:
[----:B-1----:R-:W-:-:S07]  /*b720*/  MOV R0, UR7 ;  /* 0x0000000700007c02 */ /* 0x002fce0008000f00 */
.L_x_163:
[----:B-1----:R1:W3:Y:S02]  /*b730*/  SYNCS.PHASECHK.TRANS64.TRYWAIT P0, [R0+URZ+0x70], R3 ;  /* 0x00007003000075a7 */ /* 0x0022e400080011ff */
[----:B---3--:R-:W-:Y:S05]  /*b740*/  @!P0 NANOSLEEP.SYNCS 0x989680 ;  /* 0x009896800000895d */ /* 0x008fea0003900000 */
[----:B------:R-:W3:Y:S02]  /*b750*/  @!P0 SYNCS.PHASECHK.TRANS64 P0, [R0+URZ+0x70], R3 ;  /* 0x00007003000085a7 */ /* 0x000ee400080010ff */
[----:B---3--:R-:W-:Y:S05]  /*b760*/  @!P0 BRA `(.L_x_163) ;  /* 0xfffffffc00f08947 */ /* 0x008fea000383ffff */
[----:B------:R-:W-:Y:S05]  /*b770*/  BRA `(.L_x_164) ;  /* 0xffffff8c00cc7947 */ /* 0x000fea000383ffff */
.L_x_81:
[----:B--2---:R2:W4:Y:S02]  /*b780*/  SYNCS.PHASECHK.TRANS64.TRYWAIT P0, [R0+URZ+0x90], R3 ;  /* 0x00009003000075a7 */ /* 0x00452400080011ff */
[----:B----4-:R-:W-:Y:S05]  /*b790*/  @!P0 NANOSLEEP.SYNCS 0x989680 ;  /* 0x009896800000895d */ /* 0x010fea0003900000 */
[----:B------:R-:W4:Y:S02]  /*b7a0*/  @!P0 SYNCS.PHASECHK.TRANS64 P0, [R0+URZ+0x90], R3 ;  /* 0x00009003000085a7 */ /* 0x000f2400080010ff */
[----:B----4-:R-:W-:Y:S05]  /*b7b0*/  @!P0 BRA `(.L_x_81) ;  /* 0xfffffffc00f08947 */ /* 0x010fea000383ffff */
[----:B------:R-:W-:Y:S05]  /*b7c0*/  BRA `(.L_x_165) ;  /* 0xffffff9000947947 */ /* 0x000fea000383ffff */
.L_x_92:
[----:B-1----:R1:W3:Y:S02]  /*b7d0*/  SYNCS.PHASECHK.TRANS64.TRYWAIT P1, [R3+URZ+0x40], R0 ;  /* 0x00004000030075a7 */ /* 0x0022e400080211ff */
[----:B---3--:R-:W-:Y:S05]  /*b7e0*/  @!P1 NANOSLEEP.SYNCS 0x989680 ;  /* 0x009896800000995d */ /* 0x008fea0003900000 */
[----:B------:R-:W3:Y:S02]  /*b7f0*/  @!P1 SYNCS.PHASECHK.TRANS64 P1, [R3+URZ+0x40], R0 ;  /* 0x00004000030095a7 */ /* 0x000ee400080210ff */
[----:B---3--:R-:W-:Y:S05]  /*b800*/  @!P1 BRA `(.L_x_92) ;  /* 0xfffffffc00f09947 */ /* 0x008fea000383ffff */
[----:B------:R-:W-:Y:S05]  /*b810*/  BRA `(.L_x_91) ;  /* 0xffffff9c00b87947 */ /* 0x000fea000383ffff */
.L_x_94:
[----:B-1----:R1:W4:Y:S02]  /*b820*/  SYNCS.PHASECHK.TRANS64.TRYWAIT P0, [R193+URZ+0xb0], R2 ;  /* 0x0000b002c10075a7 */ /* 0x00232400080011ff */
[----:B----4-:R-:W-:Y:S05]  /*b830*/  @!P0 NANOSLEEP.SYNCS 0x989680 ;  /* 0x009896800000895d */ /* 0x010fea0003900000 */
[----:B------:R-:W4:Y:S02]  /*b840*/  @!P0 SYNCS.PHASECHK.TRANS64 P0, [R193+URZ+0xb0], R2 ;  /* 0x0000b002c10085a7 */ /* 0x000f2400080010ff */
[----:B----4-:R-:W-:Y:S05]  /*b850*/  @!P0 BRA `(.L_x_94) ;  /* 0xfffffffc00f08947 */ /* 0x010fea000383ffff */
[----:B------:R-:W-:Y:S05]  /*b860*/  BRA `(.L_x_93) ;  /* 0xffffffa000147947 */ /* 0x000fea000383ffff */
.L_x_103:
[----:B--2---:R2:W3:Y:S02]  /*b870*/  SYNCS.PHASECHK.TRANS64.TRYWAIT P0, [R204+URZ+0x40], R3 ;  /* 0x00004003cc0075a7 */ /* 0x0044e400080011ff */
[----:B---3--:R-:W-:Y:S05]  /*b880*/  @!P0 NANOSLEEP.SYNCS 0x989680 ;  /* 0x009896800000895d */ /* 0x008fea0003900000 */
[----:B------:R-:W3:Y:S02]  /*b890*/  @!P0 SYNCS.PHASECHK.TRANS64 P0, [R204+URZ+0x40], R3 ;  /* 0x00004003cc0085a7 */ /* 0x000ee400080010ff */
[----:B---3--:R-:W-:Y:S05]  /*b8a0*/  @!P0 BRA `(.L_x_103) ;  /* 0xfffffffc00f08947 */ /* 0x008fea000383ffff */
[----:B------:R-:W-:Y:S05]  /*b8b0*/  BRA `(.L_x_102) ;  /* 0xffffffb400207947 */ /* 0x000fea000383ffff */
.L_x_112:
[----:B--2---:R2:W3:Y:S02]  /*b8c0*/  SYNCS.PHASECHK.TRANS64.TRYWAIT P0, [R0+URZ+0x40], R5 ;  /* 0x00004005000075a7 */ /* 0x0044e400080011ff */
[----:B---3--:R-:W-:Y:S05]  /*b8d0*/  @!P0 NANOSLEEP.SYNCS 0x989680 ;  /* 0x009896800000895d */ /* 0x008fea0003900000 */
[----:B------:R-:W3:Y:S02]  /*b8e0*/  @!P0 SYNCS.PHASECHK.TRANS64 P0, [R0+URZ+0x40], R5 ;  /* 0x00004005000085a7 */ /* 0x000ee400080010ff */
[----:B---3--:R-:W-:Y:S05]  /*b8f0*/  @!P0 BRA `(.L_x_112) ;  /* 0xfffffffc00f08947 */ /* 0x008fea000383ffff */
[----:B------:R-:W-:Y:S05]  /*b900*/  BRA `(.L_x_111) ;  /* 0xffffffc800787947 */ /* 0x000fea000383ffff */
.L_x_121:
[----:B--2---:R2:W3:Y:S02]  /*b910*/  SYNCS.PHASECHK.TRANS64.TRYWAIT P0, [R0+URZ+0x40], R3 ;  /* 0x00004003000075a7 */ /* 0x0044e400080011ff */
[----:B---3--:R-:W-:Y:S05]  /*b920*/  @!P0 NANOSLEEP.SYNCS 0x989680 ;  /* 0x009896800000895d */ /* 0x008fea0003900000 */
[----:B------:R-:W3:Y:S02]  /*b930*/  @!P0 SYNCS.PHASECHK.TRANS64 P0, [R0+URZ+0x40], R3 ;  /* 0x00004003000085a7 */ /* 0x000ee400080010ff */
[----:B---3--:R-:W-:Y:S05]  /*b940*/  @!P0 BRA `(.L_x_121) ;  /* 0xfffffffc00f08947 */ /* 0x008fea000383ffff */
[----:B------:R-:W-:Y:S05]  /*b950*/  BRA `(.L_x_120) ;  /* 0xffffffdc00dc7947 */ /* 0x000fea000383ffff */
        .weak           $__internal_0_$__cuda_sm10x_tcgen05_guardrail_trap_col_being_dealloced_not_returned_by_alloc
        .type           $__internal_0_$__cuda_sm10x_tcgen05_guardrail_trap_col_being_dealloced_not_returned_by_alloc,@function
        .size           $__internal_0_$__cuda_sm10x_tcgen05_guardrail_trap_col_being_dealloced_not_returned_by_alloc,($__internal_1_$__cuda_sm10x_tcgen05_guardrail_trap_phase_invalid_during_alloc - $__internal_0_$__cuda_sm10x_tcgen05_guardrail_trap_col_being_dealloced_not_returned_by_alloc)
$__internal_0_$__cuda_sm10x_tcgen05_guardrail_trap_col_being_dealloced_not_returned_by_alloc:
[----:B------:R-:W-:Y:S05]  /*b960*/  BPT.TRAP 0x1 ;  /* 0x000000040000795c */ /* 0x000fea0000300000 */
[----:B------:R-:W-:-:S04]  /*b970*/  HFMA2 R3, -RZ, RZ, 0, 0 ;  /* 0x00000000ff037431 */ /* 0x000fc800000001ff */
[----:B------:R-:W-:Y:S05]  /*b980*/  RET.REL.NODEC R2 `(_ZN7cutlass13device_kernelINS_4gemm6kernel13GemmUniversalIN4cute5tupleIJiiiiEEENS1_10collective13CollectiveMmaINS1_35MainloopSm100TmaUmmaWarpSpecializedILi4ELi2ELi2ENS5_IJNS4_1CILi1EEESB_SB_EEEEENS5_IJNSA_ILi128EEENSA_ILi256EEENSA_ILi32EEEEEENS_12float_e5m2_tENS5_IJlSB_lEEESI_SJ_NS4_8TiledMMAINS4_8MMA_AtomIJNS4_10MMA_TraitsINS4_19SM100_MMA_F8F6F4_SSEJSI_SI_fSE_SF_NS4_17integral_constantINS4_4UMMA5MajorELSQ_0EEESR_NSO_INSP_7ScaleInELSS_0EEEST_EEEEEENS4_6LayoutISC_NS5_IJNSA_ILi0EEESX_SX_EEEEENS5_IJNS4_10UnderscoreES10_S10_EEEEENS4_13SM90_TMA_LOADENS4_14ComposedLayoutINS4_7SwizzleILi1ELi4ELi3EEENS4_18smem_ptr_flag_bitsILi8EEENSW_INS5_IJNSA_ILi8EEESG_EEENS5_IJSG_SB_EEEEEEEvNS4_8identityES13_S1D_vS1E_EENS_8epilogue10collective18CollectiveEpilogueINS1G_23Sm100TmaWarpSpecializedILi4ELi2ELi64ELb0ELb0EEEJSH_NS5_IJNSW_ISE_SB_EENSW_INSA_ILi64EEESB_EEEEESI_SJ_SI_SJ_NS1G_6fusion15FusionCallbacksIS1K_NS1P_17LinearCombinationISI_fSI_fLNS_15FloatRoundStyleE2EEESH_S1O_JEEENS4_5SM1004TMEM4LOAD26SM100_TMEM_LOAD_32dp32b64xES13_NS14_INS15_ILi2ELi4ELi3EEES18_NSW_INS5_IJS19_S1M_EEENS5_IJS1M_SB_EEEEEEENS4_39AutoVectorizingCopyWithAssumedAlignmentILi128EEENS4_14SM90_TMA_STOREES23_S25_S25_EEEvvEEEEvNT_6ParamsE) ;  /* 0xffffff44029c7950 */ /* 0x000fea0003c3ffff */
        .weak           $__internal_1_$__cuda_sm10x_tcgen05_guardrail_trap_phase_invalid_during_alloc
        .type           $__internal_1_$__cuda_sm10x_tcgen05_guardrail_trap_phase_invalid_during_alloc,@function
        .size           $__internal_1_$__cuda_sm10x_tcgen05_guardrail_trap_phase_invalid_during_alloc,($__internal_2_$__cuda_sm10x_tcgen05_guardrail_trap_unallocated_columns_being_dealloced - $__internal_1_$__cuda_sm10x_tcgen05_guardrail_trap_phase_invalid_during_alloc)
$__internal_1_$__cuda_sm10x_tcgen05_guardrail_trap_phase_invalid_during_alloc:
[----:B------:R-:W-:Y:S05]  /*b990*/  BPT.TRAP 0x1 ;  /* 0x000000040000795c */ /* 0x000fea0000300000 */
[----:B------:R-:W-:-:S04]  /*b9a0*/  MOV R3, 0x0 ;  /* 0x0000000000037802 */ /* 0x000fc80000000f00 */
[----:B------:R-:W-:Y:S05]  /*b9b0*/  RET.REL.NODEC R2 `(_ZN7cutlass13device_kernelINS_4gemm6kernel13GemmUniversalIN4cute5tupleIJiiiiEEENS1_10collective13CollectiveMmaINS1_35MainloopSm100TmaUmmaWarpSpecializedILi4ELi2ELi2ENS5_IJNS4_1CILi1EEESB_SB_EEEEENS5_IJNSA_ILi128EEENSA_ILi256EEENSA_ILi32EEEEEENS_12float_e5m2_tENS5_IJlSB_lEEESI_SJ_NS4_8TiledMMAINS4_8MMA_AtomIJNS4_10MMA_TraitsINS4_19SM100_MMA_F8F6F4_SSEJSI_SI_fSE_SF_NS4_17integral_constantINS4_4UMMA5MajorELSQ_0EEESR_NSO_INSP_7ScaleInELSS_0EEEST_EEEEEENS4_6LayoutISC_NS5_IJNSA_ILi0EEESX_SX_EEEEENS5_IJNS4_10UnderscoreES10_S10_EEEEENS4_13SM90_TMA_LOADENS4_14ComposedLayoutINS4_7SwizzleILi1ELi4ELi3EEENS4_18smem_ptr_flag_bitsILi8EEENSW_INS5_IJNSA_ILi8EEESG_EEENS5_IJSG_SB_EEEEEEEvNS4_8identityES13_S1D_vS1E_EENS_8epilogue10collective18CollectiveEpilogueINS1G_23Sm100TmaWarpSpecializedILi4ELi2ELi64ELb0ELb0EEEJSH_NS5_IJNSW_ISE_SB_EENSW_INSA_ILi64EEESB_EEEEESI_SJ_SI_SJ_NS1G_6fusion15FusionCallbacksIS1K_NS1P_17LinearCombinationISI_fSI_fLNS_15FloatRoundStyleE2EEESH_S1O_JEEENS4_5SM1004TMEM4LOAD26SM100_TMEM_LOAD_32dp32b64xES13_NS14_INS15_ILi2ELi4ELi3EEES18_NSW_INS5_IJS19_S1M_EEENS5_IJS1M_SB_EEEEEEENS4_39AutoVectorizingCopyWithAssumedAlignmentILi128EEENS4_14SM90_TMA_STOREES23_S25_S25_EEEvvEEEEvNT_6ParamsE) ;  /* 0xffffff4402907950 */ /* 0x000fea0003c3ffff */
        .weak           $__internal_2_$__cuda_sm10x_tcgen05_guardrail_trap_unallocated_columns_being_dealloced
        .type           $__internal_2_$__cuda_sm10x_tcgen05_guardrail_trap_unallocated_columns_being_dealloced,@function
        .size           $__internal_2_$__cuda_sm10x_tcgen05_guardrail_trap_unallocated_columns_being_dealloced,(.L_x_167 - $__internal_2_$__cuda_sm10x_tcgen05_guardrail_trap_unallocated_columns_being_dealloced)
$__internal_2_$__cuda_sm10x_tcgen05_guardrail_trap_unallocated_columns_being_dealloced:
[----:B------:R-:W-:Y:S05]  /*b9c0*/  BPT.TRAP 0x1 ;  /* 0x000000040000795c */ /* 0x000fea0000300000 */
[----:B------:R-:W-:-:S04]  /*b9d0*/  HFMA2 R3, -RZ, RZ, 0, 0 ;  /* 0x00000000ff037431 */ /* 0x000fc800000001ff */
[----:B------:R-:W-:Y:S05]  /*b9e0*/  RET.REL.NODEC R2 `(_ZN7cutlass13device_kernelINS_4gemm6kernel13GemmUniversalIN4cute5tupleIJiiiiEEENS1_10collective13CollectiveMmaINS1_35MainloopSm100TmaUmmaWarpSpecializedILi4ELi2ELi2ENS5_IJNS4_1CILi1EEESB_SB_EEEEENS5_IJNSA_ILi128EEENSA_ILi256EEENSA_ILi32EEEEEENS_12float_e5m2_tENS5_IJlSB_lEEESI_SJ_NS4_8TiledMMAINS4_8MMA_AtomIJNS4_10MMA_TraitsINS4_19SM100_MMA_F8F6F4_SSEJSI_SI_fSE_SF_NS4_17integral_constantINS4_4UMMA5MajorELSQ_0EEESR_NSO_INSP_7ScaleInELSS_0EEEST_EEEEEENS4_6LayoutISC_NS5_IJNSA_ILi0EEESX_SX_EEEEENS5_IJNS4_10UnderscoreES10_S10_EEEEENS4_13SM90_TMA_LOADENS4_14ComposedLayoutINS4_7SwizzleILi1ELi4ELi3EEENS4_18smem_ptr_flag_bitsILi8EEENSW_INS5_IJNSA_ILi8EEESG_EEENS5_IJSG_SB_EEEEEEEvNS4_8identityES13_S1D_vS1E_EENS_8epilogue10collective18CollectiveEpilogueINS1G_23Sm100TmaWarpSpecializedILi4ELi2ELi64ELb0ELb0EEEJSH_NS5_IJNSW_ISE_SB_EENSW_INSA_ILi64EEESB_EEEEESI_SJ_SI_SJ_NS1G_6fusion15FusionCallbacksIS1K_NS1P_17LinearCombinationISI_fSI_fLNS_15FloatRoundStyleE2EEESH_S1O_JEEENS4_5SM1004TMEM4LOAD26SM100_TMEM_LOAD_32dp32b64xES13_NS14_INS15_ILi2ELi4ELi3EEES18_NSW_INS5_IJS19_S1M_EEENS5_IJS1M_SB_EEEEEEENS4_39AutoVectorizingCopyWithAssumedAlignmentILi128EEENS4_14SM90_TMA_STOREES23_S25_S25_EEEvvEEEEvNT_6ParamsE) ;  /* 0xffffff4402847950 */ /* 0x000fea0003c3ffff */
.L_x_166:
[----:B------:R-:W-:-:S00]  /*b9f0*/  BRA `(.L_x_166) ;  /* 0xfffffffc00fc7947 */ /* 0x000fc0000383ffff */
[----:B------:R-:W-:-:S00]  /*ba00*/  NOP ;  /* 0x0000000000007918 */ /* 0x000fc00000000000 */
[----:B------:R-:W-:-:S00]  /*ba10*/  NOP ;  /* 0x0000000000007918 */ /* 0x000fc00000000000 */
[----:B------:R-:W-:-:S00]  /*ba20*/  NOP ;  /* 0x0000000000007918 */ /* 0x000fc00000000000 */
[----:B------:R-:W-:-:S00]  /*ba30*/  NOP ;  /* 0x0000000000007918 */ /* 0x000fc00000000000 */
[----:B------:R-:W-:-:S00]  /*ba40*/  NOP ;  /* 0x0000000000007918 */ /* 0x000fc00000000000 */
[----:B------:R-:W-:-:S00]  /*ba50*/  NOP ;  /* 0x0000000000007918 */ /* 0x000fc00000000000 */
[----:B------:R-:W-:-:S00]  /*ba60*/  NOP ;  /* 0x0000000000007918 */ /* 0x000fc00000000000 */
[----:B------:R-:W-:-:S00]  /*ba70*/  NOP ;  /* 0x0000000000007918 */ /* 0x000fc00000000000 */
.L_x_167:


//--------------------- .nv.global.init           --------------------------
	.section	.nv.global.init,"aw",@progbits
.nv.global.init:
	.type		$str$27,@object
	.size		$str$27,($str$28 - $str$27)
$str$27:
        /*0000*/ 	.byte	0x28, 0x61, 0x64, 0x64, 0x72, 0x65, 0x73, 0x73, 0x20, 0x26, 0x20, 0x6d, 0x61, 0x73, 0x6b, 0x29
        /*0010*/ 	.byte	0x20, 0x3d, 0x3d, 0x20, 0x30, 0x00
	.type		$str$28,@object
	.size		$str$28,($str$26 - $str$28)
$str$28:
        /*0016*/ 	.byte	0x2f, 0x74, 0x6d, 0x70, 0x2f, 0x63, 0x75, 0x74, 0x6c, 0x61, 0x73, 0x73, 0x5f, 0x73, 0x77, 0x65
        /*0026*/ 	.byte	0x65, 0x70, 0x5f, 0x73, 0x72, 0x63, 0x2f, 0x69, 0x6e, 0x63, 0x6c, 0x75, 0x64, 0x65, 0x2f, 0x63
        /*0036*/ 	.byte	0x75, 0x74, 0x65, 0x2f, 0x70, 0x6f, 0x69, 0x6e, 0x74, 0x65, 0x72, 0x5f, 0x66, 0x6c, 0x61, 0x67
        /*0046*/ 	.byte	0x67, 0x65, 0x64, 0x2e, 0x68, 0x70, 0x70, 0x00
	.type		$str$26,@object
	.size		$str$26,($str$25 - $str$26)
$str$26:
        /*004e*/ 	.byte	0x2f, 0x74, 0x6d, 0x70, 0x2f, 0x63, 0x75, 0x74, 0x6c, 0x61, 0x73, 0x73, 0x5f, 0x73, 0x77, 0x65
        /*005e*/ 	.byte	0x65, 0x70, 0x5f, 0x73, 0x72, 0x63, 0x2f, 0x69, 0x6e, 0x63, 0x6c, 0x75, 0x64, 0x65, 0x2f, 0x63
        /*006e*/ 	.byte	0x75, 0x74, 0x65, 0x2f, 0x61, 0x74, 0x6f, 0x6d, 0x2f, 0x63, 0x6f, 0x70, 0x79, 0x5f, 0x74, 0x72
        /*007e*/ 	.byte	0x61, 0x69, 0x74, 0x73, 0x5f, 0x73, 0x6d, 0x31, 0x30, 0x30, 0x2e, 0x68, 0x70, 0x70, 0x00
	.type		$str$25,@object
	.size		$str$25,(__unnamed_1 - $str$25)
$str$25:
        /*008d*/ 	.byte	0x28, 0x28, 0x75, 0x69, 0x6e, 0x74, 0x33, 0x32, 0x5f, 0x74, 0x28, 0x74, 0x68, 0x72, 0x65, 0x61
        /*009d*/ 	.byte	0x64, 0x49, 0x64, 0x78, 0x2e, 0x78, 0x29, 0x20, 0x2f, 0x20, 0x33, 0x32, 0x29, 0x20, 0x25, 0x20
        /*00ad*/ 	.byte	0x34, 0x29, 0x20, 0x3d, 0x3d, 0x20, 0x28, 0x28, 0x28, 0x74, 0x6d, 0x65, 0x6d, 0x5f, 0x61, 0x64
        /*00bd*/ 	.byte	0x64, 0x72, 0x20, 0x3e, 0x3e, 0x20, 0x31, 0x36, 0x29, 0x20, 0x2f, 0x20, 0x33, 0x32, 0x29, 0x20
        /*00cd*/ 	.byte	0x25, 0x20, 0x34, 0x29, 0x00
	.type		__unnamed_1,@object
	.size		__unnamed_1,(__unnamed_2 - __unnamed_1)
__unnamed_1:
        /*00d2*/ 	.byte	0x61, 0x75, 0x74, 0x6f, 0x20, 0x63, 0x75, 0x74, 0x65, 0x3a, 0x3a, 0x61, 0x73, 0x5f, 0x70, 0x6f
        /* <DEDUP_REMOVED lines=24> */
        /*0262*/ 	.byte	0x43, 0x3c, 0x38, 0x31, 0x39, 0x32, 0x3e, 0x3e, 0x3e, 0x3e, 0x5d, 0x00
	.type		__unnamed_2,@object
	.size		__unnamed_2,(__unnamed_3 - __unnamed_2)
__unnamed_2:
        /* <DEDUP_REMOVED lines=26> */
	.type		__unnamed_3,@object
	.size		__unnamed_3,(.L_3 - __unnamed_3)
__unnamed_3:
        /* <DEDUP_REMOVED lines=42> */
        /*06aa*/ 	.byte	0x3e, 0x3e, 0x3e, 0x3e, 0x5d, 0x00
.L_3:


//--------------------- .nv.shared._ZN7cutlass13device_kernelINS_4gemm6kernel13GemmUniversalIN4cute5tupleIJiiiiEEENS1_10collective13CollectiveMmaINS1_35MainloopSm100TmaUmmaWarpSpecializedILi4ELi2ELi2ENS5_IJNS4_1CILi1EEESB_SB_EEEEENS5_IJNSA_ILi128EEENSA_ILi256EEENSA_ILi32EEEEEENS_12float_e5m2_tENS5_IJlSB_lEEESI_SJ_NS4_8TiledMMAINS4_8MMA_AtomIJNS4_10MMA_TraitsINS4_19SM100_MMA_F8F6F4_SSEJSI_SI_fSE_SF_NS4_17integral_constantINS4_4UMMA5MajorELSQ_0EEESR_NSO_INSP_7ScaleInELSS_0EEEST_EEEEEENS4_6LayoutISC_NS5_IJNSA_ILi0EEESX_SX_EEEEENS5_IJNS4_10UnderscoreES10_S10_EEEEENS4_13SM90_TMA_LOADENS4_14ComposedLayoutINS4_7SwizzleILi1ELi4ELi3EEENS4_18smem_ptr_flag_bitsILi8EEENSW_INS5_IJNSA_ILi8EEESG_EEENS5_IJSG_SB_EEEEEEEvNS4_8identityES13_S1D_vS1E_EENS_8epilogue10collective18CollectiveEpilogueINS1G_23Sm100TmaWarpSpecializedILi4ELi2ELi64ELb0ELb0EEEJSH_NS5_IJNSW_ISE_SB_EENSW_INSA_ILi64EEESB_EEEEESI_SJ_SI_SJ_NS1G_6fusion15FusionCallbacksIS1K_NS1P_17LinearCombinationISI_fSI_fLNS_15FloatRoundStyleE2EEESH_S1O_JEEENS4_5SM1004TMEM4LOAD26SM100_TMEM_LOAD_32dp32b64xES13_NS14_INS15_ILi2ELi4ELi3EEES18_NSW_INS5_IJS19_S1M_EEENS5_IJS1M_SB_EEEEEEENS4_39AutoVectorizingCopyWithAssumedAlignmentILi128EEENS4_14SM90_TMA_STOREES23_S25_S25_EEEvvEEEEvNT_6ParamsE --------------------------
	.section	.nv.shared._ZN7cutlass13device_kernelINS_4gemm6kernel13GemmUniversalIN4cute5tupleIJiiiiEEENS1_10collective13CollectiveMmaINS1_35MainloopSm100TmaUmmaWarpSpecializedILi4ELi2ELi2ENS5_IJNS4_1CILi1EEESB_SB_EEEEENS5_IJNSA_ILi128EEENSA_ILi256EEENSA_ILi32EEEEEENS_12float_e5m2_tENS5_IJlSB_lEEESI_SJ_NS4_8TiledMMAINS4_8MMA_AtomIJNS4_10MMA_TraitsINS4_19SM100_MMA_F8F6F4_SSEJSI_SI_fSE_SF_NS4_17integral_constantINS4_4UMMA5MajorELSQ_0EEESR_NSO_INSP_7ScaleInELSS_0EEEST_EEEEEENS4_6LayoutISC_NS5_IJNSA_ILi0EEESX_SX_EEEEENS5_IJNS4_10UnderscoreES10_S10_EEEEENS4_13SM90_TMA_LOADENS4_14ComposedLayoutINS4_7SwizzleILi1ELi4ELi3EEENS4_18smem_ptr_flag_bitsILi8EEENSW_INS5_IJNSA_ILi8EEESG_EEENS5_IJSG_SB_EEEEEEEvNS4_8identityES13_S1D_vS1E_EENS_8epilogue10collective18CollectiveEpilogueINS1G_23Sm100TmaWarpSpecializedILi4ELi2ELi64ELb0ELb0EEEJSH_NS5_IJNSW_ISE_SB_EENSW_INSA_ILi64EEESB_EEEEESI_SJ_SI_SJ_NS1G_6fusion15FusionCallbacksIS1K_NS1P_17LinearCombinationISI_fSI_fLNS_15FloatRoundStyleE2EEESH_S1O_JEEENS4_5SM1004TMEM4LOAD26SM100_TMEM_LOAD_32dp32b64xES13_NS14_INS15_ILi2ELi4ELi3EEES18_NSW_INS5_IJS19_S1M_EEENS5_IJS1M_SB_EEEEEEENS4_39AutoVectorizingCopyWithAssumedAlignmentILi128EEENS4_14SM90_TMA_STOREES23_S25_S25_EEEvvEEEEvNT_6ParamsE,"aw",@nobits
	.sectionflags	@""
	.align	16
	.zero		1024


//--------------------- .nv.shared.reserved.0     --------------------------
	.section	.nv.shared.reserved.0,"aw",@nobits
	.weak		__nv_reservedSMEM_offset_0_alias
	.size		__nv_reservedSMEM_offset_0_alias, 0, 64
	.other		__nv_reservedSMEM_offset_0_alias,@"STO_CUDA_RESERVED_SHARED STV_DEFAULT"
__nv_reservedSMEM_offset_0_alias:
	.zero		0
.nv.shared.reserved.0:
	.zero		64
	.weak		__nv_reservedSMEM_tcgen05_partition
	.type		__nv_reservedSMEM_tcgen05_partition,@object
	.size		__nv_reservedSMEM_tcgen05_partition,(.L_0 - __nv_reservedSMEM_tcgen05_partition)
__nv_reservedSMEM_tcgen05_partition:
	.zero		32
.L_0:


//--------------------- .nv.global                --------------------------
	.section	.nv.global,"aw",@nobits
.nv.global:
	.type		_ZN39_INTERNAL_c5af3fd9_4_k_cu_06acc463_94484cute1_E,@object
	.size		_ZN39_INTERNAL_c5af3fd9_4_k_cu_06acc463_94484cute1_E,(_ZN39_INTERNAL_c5af3fd9_4_k_cu_06acc463_94484cuda3std3__45__cpo6cbeginE - _ZN39_INTERNAL_c5af3fd9_4_k_cu_06acc463_94484cute1_E)
_ZN39_INTERNAL_c5af3fd9_4_k_cu_06acc463_94484cute1_E:
	.zero		1
	.type		_ZN39_INTERNAL_c5af3fd9_4_k_cu_06acc463_94484cuda3std3__45__cpo6cbeginE,@object
	.size		_ZN39_INTERNAL_c5af3fd9_4_k_cu_06acc463_94484cuda3std3__45__cpo6cbeginE,(_ZN39_INTERNAL_c5af3fd9_4_k_cu_06acc463_94484cuda3std3__48in_placeE - _ZN39_INTERNAL_c5af3fd9_4_k_cu_06acc463_94484cuda3std3__45__cpo6cbeginE)
_ZN39_INTERNAL_c5af3fd9_4_k_cu_06acc463_94484cuda3std3__45__cpo6cbeginE:
	.zero		1
	.type		_ZN39_INTERNAL_c5af3fd9_4_k_cu_06acc463_94484cuda3std3__48in_placeE,@object
	.size		_ZN39_INTERNAL_c5af3fd9_4_k_cu_06acc463_94484cuda3std3__48in_placeE,(_ZN39_INTERNAL_c5af3fd9_4_k_cu_06acc463_94484cuda3std6ranges3__45__cpo9iter_moveE - _ZN39_INTERNAL_c5af3fd9_4_k_cu_06acc463_94484cuda3std3__48in_placeE)
_ZN39_INTERNAL_c5af3fd9_4_k_cu_06acc463_94484cuda3std3__48in_placeE:
	.zero		1
	.type		_ZN39_INTERNAL_c5af3fd9_4_k_cu_06acc463_94484cuda3std6ranges3__45__cpo9iter_moveE,@object
	.size		_ZN39_INTERNAL_c5af3fd9_4_k_cu_06acc463_94484cuda3std6ranges3__45__cpo9iter_moveE,(_ZN39_INTERNAL_c5af3fd9_4_k_cu_06acc463_94484cuda3std3__45__cpo5beginE - _ZN39_INTERNAL_c5af3fd9_4_k_cu_06acc463_94484cuda3std6ranges3__45__cpo9iter_moveE)
_ZN39_INTERNAL_c5af3fd9_4_k_cu_06acc463_94484cuda3std6ranges3__45__cpo9iter_moveE:
	.zero		1
	.type		_ZN39_INTERNAL_c5af3fd9_4_k_cu_06acc463_94484cuda3std3__45__cpo5beginE,@object
	.size		_ZN39_INTERNAL_c5af3fd9_4_k_cu_06acc463_94484cuda3std3__45__cpo5beginE,(_ZN39_INTERNAL_c5af3fd9_4_k_cu_06acc463_94484cuda3std3__441_GLOBAL__N__c5af3fd9_4_k_cu_06acc463_94486ignoreE - _ZN39_INTERNAL_c5af3fd9_4_k_cu_06acc463_94484cuda3std3__45__cpo5beginE)
_ZN39_INTERNAL_c5af3fd9_4_k_cu_06acc463_94484cuda3std3__45__cpo5beginE:
	.zero		1
	.type		_ZN39_INTERNAL_c5af3fd9_4_k_cu_06acc463_94484cuda3std3__441_GLOBAL__N__c5af3fd9_4_k_cu_06acc463_94486ignoreE,@object
	.size		_ZN39_INTERNAL_c5af3fd9_4_k_cu_06acc463_94484cuda3std3__441_GLOBAL__N__c5af3fd9_4_k_cu_06acc463_94486ignoreE,(_ZN39_INTERNAL_c5af3fd9_4_k_cu_06acc463_94484cute7productE - _ZN39_INTERNAL_c5af3fd9_4_k_cu_06acc463_94484cuda3std3__441_GLOBAL__N__c5af3fd9_4_k_cu_06acc463_94486ignoreE)
_ZN39_INTERNAL_c5af3fd9_4_k_cu_06acc463_94484cuda3std3__441_GLOBAL__N__c5af3fd9_4_k_cu_06acc463_94486ignoreE:
	.zero		1
	.type		_ZN39_INTERNAL_c5af3fd9_4_k_cu_06acc463_94484cute7productE,@object
	.size		_ZN39_INTERNAL_c5af3fd9_4_k_cu_06acc463_94484cute7productE,(_ZN39_INTERNAL_c5af3fd9_4_k_cu_06acc463_94484cuda3std3__45__cpo3endE - _ZN39_INTERNAL_c5af3fd9_4_k_cu_06acc463_94484cute7productE)
_ZN39_INTERNAL_c5af3fd9_4_k_cu_06acc463_94484cute7productE:
	.zero		1
	.type		_ZN39_INTERNAL_c5af3fd9_4_k_cu_06acc463_94484cuda3std3__45__cpo3endE,@object
	.size		_ZN39_INTERNAL_c5af3fd9_4_k_cu_06acc463_94484cuda3std3__45__cpo3endE,(_ZN39_INTERNAL_c5af3fd9_4_k_cu_06acc463_94484cuda3std3__419piecewise_constructE - _ZN39_INTERNAL_c5af3fd9_4_k_cu_06acc463_94484cuda3std3__45__cpo3endE)
_ZN39_INTERNAL_c5af3fd9_4_k_cu_06acc463_94484cuda3std3__45__cpo3endE:
	.zero		1
	.type		_ZN39_INTERNAL_c5af3fd9_4_k_cu_06acc463_94484cuda3std3__419piecewise_constructE,@object
	.size		_ZN39_INTERNAL_c5af3fd9_4_k_cu_06acc463_94484cuda3std3__419piecewise_constructE,(_ZN39_INTERNAL_c5af3fd9_4_k_cu_06acc463_94484cuda3std3__45__cpo4cendE - _ZN39_INTERNAL_c5af3fd9_4_k_cu_06acc463_94484cuda3std3__419piecewise_constructE)
_ZN39_INTERNAL_c5af3fd9_4_k_cu_06acc463_94484cuda3std3__419piecewise_constructE:
	.zero		1
	.type		_ZN39_INTERNAL_c5af3fd9_4_k_cu_06acc463_94484cuda3std3__45__cpo4cendE,@object
	.size		_ZN39_INTERNAL_c5af3fd9_4_k_cu_06acc463_94484cuda3std3__45__cpo4cendE,(_ZN39_INTERNAL_c5af3fd9_4_k_cu_06acc463_94484cuda3std6ranges3__45__cpo4swapE - _ZN39_INTERNAL_c5af3fd9_4_k_cu_06acc463_94484cuda3std3__45__cpo4cendE)
_ZN39_INTERNAL_c5af3fd9_4_k_cu_06acc463_94484cuda3std3__45__cpo4cendE:
	.zero		1
	.type		_ZN39_INTERNAL_c5af3fd9_4_k_cu_06acc463_94484cuda3std6ranges3__45__cpo4swapE,@object
	.size		_ZN39_INTERNAL_c5af3fd9_4_k_cu_06acc463_94484cuda3std6ranges3__45__cpo4swapE,(.L_11 - _ZN39_INTERNAL_c5af3fd9_4_k_cu_06acc463_94484cuda3std6ranges3__45__cpo4swapE)
_ZN39_INTERNAL_c5af3fd9_4_k_cu_06acc463_94484cuda3std6ranges3__45__cpo4swapE:
	.zero		1
.L_11:


//--------------------- .nv.constant0._ZN7cutlass13device_kernelINS_4gemm6kernel13GemmUniversalIN4cute5tupleIJiiiiEEENS1_10collective13CollectiveMmaINS1_35MainloopSm100TmaUmmaWarpSpecializedILi4ELi2ELi2ENS5_IJNS4_1CILi1EEESB_SB_EEEEENS5_IJNSA_ILi128EEENSA_ILi256EEENSA_ILi32EEEEEENS_12float_e5m2_tENS5_IJlSB_lEEESI_SJ_NS4_8TiledMMAINS4_8MMA_AtomIJNS4_10MMA_TraitsINS4_19SM100_MMA_F8F6F4_SSEJSI_SI_fSE_SF_NS4_17integral_constantINS4_4UMMA5MajorELSQ_0EEESR_NSO_INSP_7ScaleInELSS_0EEEST_EEEEEENS4_6LayoutISC_NS5_IJNSA_ILi0EEESX_SX_EEEEENS5_IJNS4_10UnderscoreES10_S10_EEEEENS4_13SM90_TMA_LOADENS4_14ComposedLayoutINS4_7SwizzleILi1ELi4ELi3EEENS4_18smem_ptr_flag_bitsILi8EEENSW_INS5_IJNSA_ILi8EEESG_EEENS5_IJSG_SB_EEEEEEEvNS4_8identityES13_S1D_vS1E_EENS_8epilogue10collective18CollectiveEpilogueINS1G_23Sm100TmaWarpSpecializedILi4ELi2ELi64ELb0ELb0EEEJSH_NS5_IJNSW_ISE_SB_EENSW_INSA_ILi64EEESB_EEEEESI_SJ_SI_SJ_NS1G_6fusion15FusionCallbacksIS1K_NS1P_17LinearCombinationISI_fSI_fLNS_15FloatRoundStyleE2EEESH_S1O_JEEENS4_5SM1004TMEM4LOAD26SM100_TMEM_LOAD_32dp32b64xES13_NS14_INS15_ILi2ELi4ELi3EEES18_NSW_INS5_IJS19_S1M_EEENS5_IJS1M_SB_EEEEEEENS4_39AutoVectorizingCopyWithAssumedAlignmentILi128EEENS4_14SM90_TMA_STOREES23_S25_S25_EEEvvEEEEvNT_6ParamsE --------------------------
	.section	.nv.constant0._ZN7cutlass13device_kernelINS_4gemm6kernel13GemmUniversalIN4cute5tupleIJiiiiEEENS1_10collective13CollectiveMmaINS1_35MainloopSm100TmaUmmaWarpSpecializedILi4ELi2ELi2ENS5_IJNS4_1CILi1EEESB_SB_EEEEENS5_IJNSA_ILi128EEENSA_ILi256EEENSA_ILi32EEEEEENS_12float_e5m2_tENS5_IJlSB_lEEESI_SJ_NS4_8TiledMMAINS4_8MMA_AtomIJNS4_10MMA_TraitsINS4_19SM100_MMA_F8F6F4_SSEJSI_SI_fSE_SF_NS4_17integral_constantINS4_4UMMA5MajorELSQ_0EEESR_NSO_INSP_7ScaleInELSS_0EEEST_EEEEEENS4_6LayoutISC_NS5_IJNSA_ILi0EEESX_SX_EEEEENS5_IJNS4_10UnderscoreES10_S10_EEEEENS4_13SM90_TMA_LOADENS4_14ComposedLayoutINS4_7SwizzleILi1ELi4ELi3EEENS4_18smem_ptr_flag_bitsILi8EEENSW_INS5_IJNSA_ILi8EEESG_EEENS5_IJSG_SB_EEEEEEEvNS4_8identityES13_S1D_vS1E_EENS_8epilogue10collective18CollectiveEpilogueINS1G_23Sm100TmaWarpSpecializedILi4ELi2ELi64ELb0ELb0EEEJSH_NS5_IJNSW_ISE_SB_EENSW_INSA_ILi64EEESB_EEEEESI_SJ_SI_SJ_NS1G_6fusion15FusionCallbacksIS1K_NS1P_17LinearCombinationISI_fSI_fLNS_15FloatRoundStyleE2EEESH_S1O_JEEENS4_5SM1004TMEM4LOAD26SM100_TMEM_LOAD_32dp32b64xES13_NS14_INS15_ILi2ELi4ELi3EEES18_NSW_INS5_IJS19_S1M_EEENS5_IJS1M_SB_EEEEEEENS4_39AutoVectorizingCopyWithAssumedAlignmentILi128EEENS4_14SM90_TMA_STOREES23_S25_S25_EEEvvEEEEvNT_6ParamsE,"a",@progbits
	.sectionflags	@""
	.align	4
.nv.constant0._ZN7cutlass13device_kernelINS_4gemm6kernel13GemmUniversalIN4cute5tupleIJiiiiEEENS1_10collective13CollectiveMmaINS1_35MainloopSm100TmaUmmaWarpSpecializedILi4ELi2ELi2ENS5_IJNS4_1CILi1EEESB_SB_EEEEENS5_IJNSA_ILi128EEENSA_ILi256EEENSA_ILi32EEEEEENS_12float_e5m2_tENS5_IJlSB_lEEESI_SJ_NS4_8TiledMMAINS4_8MMA_AtomIJNS4_10MMA_TraitsINS4_19SM100_MMA_F8F6F4_SSEJSI_SI_fSE_SF_NS4_17integral_constantINS4_4UMMA5MajorELSQ_0EEESR_NSO_INSP_7ScaleInELSS_0EEEST_EEEEEENS4_6LayoutISC_NS5_IJNSA_ILi0EEESX_SX_EEEEENS5_IJNS4_10UnderscoreES10_S10_EEEEENS4_13SM90_TMA_LOADENS4_14ComposedLayoutINS4_7SwizzleILi1ELi4ELi3EEENS4_18smem_ptr_flag_bitsILi8EEENSW_INS5_IJNSA_ILi8EEESG_EEENS5_IJSG_SB_EEEEEEEvNS4_8identityES13_S1D_vS1E_EENS_8epilogue10collective18CollectiveEpilogueINS1G_23Sm100TmaWarpSpecializedILi4ELi2ELi64ELb0ELb0EEEJSH_NS5_IJNSW_ISE_SB_EENSW_INSA_ILi64EEESB_EEEEESI_SJ_SI_SJ_NS1G_6fusion15FusionCallbacksIS1K_NS1P_17LinearCombinationISI_fSI_fLNS_15FloatRoundStyleE2EEESH_S1O_JEEENS4_5SM1004TMEM4LOAD26SM100_TMEM_LOAD_32dp32b64xES13_NS14_INS15_ILi2ELi4ELi3EEES18_NSW_INS5_IJS19_S1M_EEENS5_IJS1M_SB_EEEEEEENS4_39AutoVectorizingCopyWithAssumedAlignmentILi128EEENS4_14SM90_TMA_STOREES23_S25_S25_EEEvvEEEEvNT_6ParamsE:
	.zero		2944


//--------------------- SYMBOLS --------------------------

	.type		.nv.reservedSmem.offset0,@object
	.size		.nv.reservedSmem.offset0,0x4
	.type		.nv.reservedSmem.cap,@object
	.size		.nv.reservedSmem.cap,0x4
	.type		__assertfail,@function
